def matmul_kernel(
    a_ptr,
    b_ptr,
    c_ptr,
    M,
    N,
    K,
    stride_am,
    stride_ak,
    stride_bk,
    stride_bn,
    stride_cm,
    stride_cn,
    BLOCK_M: tl.constexpr,
    BLOCK_N: tl.constexpr,
    BLOCK_K: tl.constexpr,
    GROUP_M: tl.constexpr,
):
    pid = tl.program_id(axis=0)
    num_pid_m = tl.cdiv(M, BLOCK_M)
    num_pid_n = tl.cdiv(N, BLOCK_N)
    num_pid_in_group = GROUP_M * num_pid_n
    group_id = pid // num_pid_in_group
    first_pid_m = group_id * GROUP_M
    group_size_m = min(num_pid_m - first_pid_m, GROUP_M)
    pid_m = first_pid_m + ((pid % num_pid_in_group) % group_size_m)
    pid_n = (pid % num_pid_in_group) // group_size_m

    offs_am = (pid_m * BLOCK_M + tl.arange(0, BLOCK_M)) % M
    offs_bn = (pid_n * BLOCK_N + tl.arange(0, BLOCK_N)) % N
    offs_k = tl.arange(0, BLOCK_K)
    a_ptrs = a_ptr + offs_am[:, None] * stride_am + offs_k[None, :] * stride_ak
    b_ptrs = b_ptr + offs_k[:, None] * stride_bk + offs_bn[None, :] * stride_bn

    acc = tl.zeros((BLOCK_M, BLOCK_N), dtype=tl.float32)
    for kk in range(0, tl.cdiv(K, BLOCK_K)):
        a = tl.load(a_ptrs, mask=offs_k[None, :] < K - kk * BLOCK_K, other=0.0)
        b = tl.load(b_ptrs, mask=offs_k[:, None] < K - kk * BLOCK_K, other=0.0)
        acc = tl.dot(a, b, acc)
        a_ptrs += BLOCK_K * stride_ak
        b_ptrs += BLOCK_K * stride_bk

    c = acc.to(c_ptr.dtype.element_ty)
    offs_cm = pid_m * BLOCK_M + tl.arange(0, BLOCK_M)
    offs_cn = pid_n * BLOCK_N + tl.arange(0, BLOCK_N)
    c_ptrs = c_ptr + offs_cm[:, None] * stride_cm + offs_cn[None, :] * stride_cn
    mask = (offs_cm[:, None] < M) & (offs_cn[None, :] < N)
    tl.store(c_ptrs, c, mask=mask)

# config = {"BLOCK_K": 32, "BLOCK_M": 64, "BLOCK_N": 256, "GROUP_M": 8, "arch": "sm_90", "dtype": "fp8e4m3", "num_ctas": 1, "num_stages": 3, "num_warps": 16}
# arch = sm_90


// ===== COMPILED SASS (sm_90a) =====

	.target	sm_90a

	.elftype	@"ET_EXEC"


//--------------------- .note.nv.tkinfo           --------------------------
	.section	.note.nv.tkinfo,"",@"SHT_NOTE"
	.sectionflags	@"SHF_NOTE_NV_TKINFO"
	.tkinfo
        /*0018*/ 	.word	0x00000002
        /*0030*/ 	.string	""
        /*0030*/ 	.string	"ptxas"
        /*0030*/ 	.string	"Cuda compilation tools, release 13.0, V13.0.88"
        /*0030*/ 	.string	"Build cuda_13.0.r13.0/compiler.36424714_0"
        /*0030*/ 	.string	"-v  -suppress-debug-info  -lineinfo  -arch sm_90a "



//--------------------- .note.nv.cuinfo           --------------------------
	.section	.note.nv.cuinfo,"",@"SHT_NOTE"
	.sectionflags	@"SHF_NOTE_NV_CUINFO"
        /*0018*/ 	.short	0x0002
        /*001a*/ 	.short	0x005a
        /*001c*/ 	.short	0x0082
	.zero		2


//--------------------- .nv.info                  --------------------------
	.section	.nv.info,"",@"SHT_CUDA_INFO"
	.align	4


	//----- nvinfo : EIATTR_REGCOUNT
	.align		4
        /*0000*/ 	.byte	0x04, 0x2f
        /*0002*/ 	.short	(.L_1 - .L_0)
	.align		4
.L_0:
        /*0004*/ 	.word	index@(matmul_kernel)
        /*0008*/ 	.word	0x00000080


	//----- nvinfo : EIATTR_FRAME_SIZE
	.align		4
.L_1:
        /*000c*/ 	.byte	0x04, 0x11
        /*000e*/ 	.short	(.L_3 - .L_2)
	.align		4
.L_2:
        /*0010*/ 	.word	index@(matmul_kernel)
        /*0014*/ 	.word	0x00000000


	//----- nvinfo : EIATTR_MIN_STACK_SIZE
	.align		4
.L_3:
        /*0018*/ 	.byte	0x04, 0x12
        /*001a*/ 	.short	(.L_5 - .L_4)
	.align		4
.L_4:
        /*001c*/ 	.word	index@(matmul_kernel)
        /*0020*/ 	.word	0x00000000
.L_5:


//--------------------- .nv.compat                --------------------------
	.section	.nv.compat,"",@"SHT_CUDA_COMPAT_INFO"
	.align	4
        /*0000*/ 	.byte	0x02, 0x09, 0x01, 0x00, 0x02, 0x02, 0x04, 0x00, 0x02, 0x05, 0x05, 0x00, 0x03, 0x07, 0x01, 0x01
        /*0010*/ 	.byte	0x02, 0x03, 0x00, 0x00, 0x02, 0x06, 0x01, 0x00, 0x04, 0x0b, 0x08, 0x00, 0x00, 0x00, 0x00, 0x00
        /*0020*/ 	.byte	0x00, 0x00, 0x00, 0x00


//--------------------- .nv.info.matmul_kernel    --------------------------
	.section	.nv.info.matmul_kernel,"",@"SHT_CUDA_INFO"
	.sectionflags	@""
	.align	4


	//----- nvinfo : EIATTR_CUDA_API_VERSION
	.align		4
        /*0000*/ 	.byte	0x04, 0x37
        /*0002*/ 	.short	(.L_7 - .L_6)
.L_6:
        /*0004*/ 	.word	0x00000082


	//----- nvinfo : EIATTR_KPARAM_INFO
	.align		4
.L_7:
        /*0008*/ 	.byte	0x04, 0x17
        /*000a*/ 	.short	(.L_9 - .L_8)
.L_8:
        /*000c*/ 	.word	0x00000000
        /*0010*/ 	.short	0x000d
        /*0012*/ 	.short	0x0048
        /*0014*/ 	.byte	0x00, 0xf4, 0x21, 0x00


	//----- nvinfo : EIATTR_KPARAM_INFO
	.align		4
.L_9:
        /*0018*/ 	.byte	0x04, 0x17
        /*001a*/ 	.short	(.L_11 - .L_10)
.L_10:
        /*001c*/ 	.word	0x00000000
        /*0020*/ 	.short	0x000c
        /*0022*/ 	.short	0x0040
        /*0024*/ 	.byte	0x00, 0xf4, 0x21, 0x00


	//----- nvinfo : EIATTR_KPARAM_INFO
	.align		4
.L_11:
        /*0028*/ 	.byte	0x04, 0x17
        /*002a*/ 	.short	(.L_13 - .L_12)
.L_12:
        /*002c*/ 	.word	0x00000000
        /*0030*/ 	.short	0x000b
        /*0032*/ 	.short	0x0038
        /*0034*/ 	.byte	0x00, 0xf0, 0x11, 0x00


	//----- nvinfo : EIATTR_KPARAM_INFO
	.align		4
.L_13:
        /*0038*/ 	.byte	0x04, 0x17
        /*003a*/ 	.short	(.L_15 - .L_14)
.L_14:
        /*003c*/ 	.word	0x00000000
        /*0040*/ 	.short	0x000a
        /*0042*/ 	.short	0x0034
        /*0044*/ 	.byte	0x00, 0xf0, 0x11, 0x00


	//----- nvinfo : EIATTR_KPARAM_INFO
	.align		4
.L_15:
        /*0048*/ 	.byte	0x04, 0x17
        /*004a*/ 	.short	(.L_17 - .L_16)
.L_16:
        /*004c*/ 	.word	0x00000000
        /*0050*/ 	.short	0x0009
        /*0052*/ 	.short	0x0030
        /*0054*/ 	.byte	0x00, 0xf0, 0x11, 0x00


	//----- nvinfo : EIATTR_KPARAM_INFO
	.align		4
.L_17:
        /*0058*/ 	.byte	0x04, 0x17
        /*005a*/ 	.short	(.L_19 - .L_18)
.L_18:
        /*005c*/ 	.word	0x00000000
        /*0060*/ 	.short	0x0008
        /*0062*/ 	.short	0x002c
        /*0064*/ 	.byte	0x00, 0xf0, 0x11, 0x00


	//----- nvinfo : EIATTR_KPARAM_INFO
	.align		4
.L_19:
        /*0068*/ 	.byte	0x04, 0x17
        /*006a*/ 	.short	(.L_21 - .L_20)
.L_20:
        /*006c*/ 	.word	0x00000000
        /*0070*/ 	.short	0x0007
        /*0072*/ 	.short	0x0028
        /*0074*/ 	.byte	0x00, 0xf0, 0x11, 0x00


	//----- nvinfo : EIATTR_KPARAM_INFO
	.align		4
.L_21:
        /*0078*/ 	.byte	0x04, 0x17
        /*007a*/ 	.short	(.L_23 - .L_22)
.L_22:
        /*007c*/ 	.word	0x00000000
        /*0080*/ 	.short	0x0006
        /*0082*/ 	.short	0x0024
        /*0084*/ 	.byte	0x00, 0xf0, 0x11, 0x00


	//----- nvinfo : EIATTR_KPARAM_INFO
	.align		4
.L_23:
        /*0088*/ 	.byte	0x04, 0x17
        /*008a*/ 	.short	(.L_25 - .L_24)
.L_24:
        /*008c*/ 	.word	0x00000000
        /*0090*/ 	.short	0x0005
        /*0092*/ 	.short	0x0020
        /*0094*/ 	.byte	0x00, 0xf0, 0x11, 0x00


	//----- nvinfo : EIATTR_KPARAM_INFO
	.align		4
.L_25:
        /*0098*/ 	.byte	0x04, 0x17
        /*009a*/ 	.short	(.L_27 - .L_26)
.L_26:
        /*009c*/ 	.word	0x00000000
        /*00a0*/ 	.short	0x0004
        /*00a2*/ 	.short	0x001c
        /*00a4*/ 	.byte	0x00, 0xf0, 0x11, 0x00


	//----- nvinfo : EIATTR_KPARAM_INFO
	.align		4
.L_27:
        /*00a8*/ 	.byte	0x04, 0x17
        /*00aa*/ 	.short	(.L_29 - .L_28)
.L_28:
        /*00ac*/ 	.word	0x00000000
        /*00b0*/ 	.short	0x0003
        /*00b2*/ 	.short	0x0018
        /*00b4*/ 	.byte	0x00, 0xf0, 0x11, 0x00


	//----- nvinfo : EIATTR_KPARAM_INFO
	.align		4
.L_29:
        /*00b8*/ 	.byte	0x04, 0x17
        /*00ba*/ 	.short	(.L_31 - .L_30)
.L_30:
        /*00bc*/ 	.word	0x00000000
        /*00c0*/ 	.short	0x0002
        /*00c2*/ 	.short	0x0010
        /*00c4*/ 	.byte	0x00, 0xf4, 0x21, 0x00


	//----- nvinfo : EIATTR_KPARAM_INFO
	.align		4
.L_31:
        /*00c8*/ 	.byte	0x04, 0x17
        /*00ca*/ 	.short	(.L_33 - .L_32)
.L_32:
        /*00cc*/ 	.word	0x00000000
        /*00d0*/ 	.short	0x0001
        /*00d2*/ 	.short	0x0008
        /*00d4*/ 	.byte	0x00, 0xf4, 0x21, 0x00


	//----- nvinfo : EIATTR_KPARAM_INFO
	.align		4
.L_33:
        /*00d8*/ 	.byte	0x04, 0x17
        /*00da*/ 	.short	(.L_35 - .L_34)
.L_34:
        /*00dc*/ 	.word	0x00000000
        /*00e0*/ 	.short	0x0000
        /*00e2*/ 	.short	0x0000
        /*00e4*/ 	.byte	0x00, 0xf4, 0x21, 0x00


	//----- nvinfo : EIATTR_SPARSE_MMA_MASK
	.align		4
.L_35:
        /*00e8*/ 	.byte	0x03, 0x50
        /*00ea*/ 	.short	0x0000


	//----- nvinfo : EIATTR_MAXREG_COUNT
	.align		4
        /*00ec*/ 	.byte	0x03, 0x1b
        /*00ee*/ 	.short	0x0080


	//----- nvinfo : EIATTR_NUM_BARRIERS
	.align		4
        /*00f0*/ 	.byte	0x02, 0x4c
        /*00f2*/ 	.byte	0x01
	.zero		1


	//----- nvinfo : EIATTR_MERCURY_ISA_VERSION
	.align		4
        /*00f4*/ 	.byte	0x03, 0x5f
        /*00f6*/ 	.short	0x0101


	//----- nvinfo : EIATTR_EXIT_INSTR_OFFSETS
	.align		4
        /*00f8*/ 	.byte	0x04, 0x1c
        /*00fa*/ 	.short	(.L_37 - .L_36)


	//   ....[0]....
.L_36:
        /*00fc*/ 	.word	0x00003cf0


	//   ....[1]....
        /*0100*/ 	.word	0x00003d10


	//----- nvinfo : EIATTR_REQNTID
	.align		4
.L_37:
        /*0104*/ 	.byte	0x04, 0x10
        /*0106*/ 	.short	(.L_39 - .L_38)
.L_38:
        /*0108*/ 	.word	0x00000200
        /*010c*/ 	.word	0x00000001
        /*0110*/ 	.word	0x00000001


	//----- nvinfo : EIATTR_CBANK_PARAM_SIZE
	.align		4
.L_39:
        /*0114*/ 	.byte	0x03, 0x19
        /*0116*/ 	.short	0x0050


	//----- nvinfo : EIATTR_PARAM_CBANK
	.align		4
        /*0118*/ 	.byte	0x04, 0x0a
        /*011a*/ 	.short	(.L_41 - .L_40)
	.align		4
.L_40:
        /*011c*/ 	.word	index@(.nv.constant0.matmul_kernel)
        /*0120*/ 	.short	0x0210
        /*0122*/ 	.short	0x0050


	//----- nvinfo : EIATTR_SW_WAR
	.align		4
.L_41:
        /*0124*/ 	.byte	0x04, 0x36
        /*0126*/ 	.short	(.L_43 - .L_42)
.L_42:
        /*0128*/ 	.word	0x00000008
.L_43:


//--------------------- .nv.callgraph             --------------------------
	.section	.nv.callgraph,"",@"SHT_CUDA_CALLGRAPH"
	.align	4
	.sectionentsize	8
	.align		4
        /*0000*/ 	.word	0x00000000
	.align		4
        /*0004*/ 	.word	0xffffffff
	.align		4
        /*0008*/ 	.word	0x00000000
	.align		4
        /*000c*/ 	.word	0xfffffffe
	.align		4
        /*0010*/ 	.word	0x00000000
	.align		4
        /*0014*/ 	.word	0xfffffffd
	.align		4
        /*0018*/ 	.word	0x00000000
	.align		4
        /*001c*/ 	.word	0xfffffffc


//--------------------- .text.matmul_kernel       --------------------------
	.section	.text.matmul_kernel,"ax",@progbits
	.align	128
        .global         matmul_kernel
        .type           matmul_kernel,@function
        .size           matmul_kernel,(.L_x_4 - matmul_kernel)
        .other          matmul_kernel,@"STO_CUDA_ENTRY STV_DEFAULT"
matmul_kernel:
.text.matmul_kernel:
[----:B------:R-:W0:Y:S08]  /*0000*/  LDC R1, c[0x0][0x28] ;  /* 0x00000a00ff017b82 */ /* 0x000e300000000800 */
[----:B------:R-:W1:Y:S01]  /*0010*/  LDC.64 R22, c[0x0][0x228] ;  /* 0x00008a00ff167b82 */ /* 0x000e620000000a00 */
[----:B------:R-:W2:Y:S01]  /*0020*/  S2R R5, SR_CTAID.X ;  /* 0x0000000000057919 */ /* 0x000ea20000002500 */
[----:B------:R-:W-:Y:S01]  /*0030*/  ULDC.64 UR10, c[0x0][0x208] ;  /* 0x00008200000a7ab9 */ /* 0x000fe20000000a00 */
[----:B------:R-:W-:-:S05]  /*0040*/  ULDC UR12, c[0x0][0x230] ;  /* 0x00008c00000c7ab9 */ /* 0x000fca0000000800 */
[----:B------:R-:W3:Y:S08]  /*0050*/  LDC R19, c[0x0][0x230] ;  /* 0x00008c00ff137b82 */ /* 0x000ef00000000800 */
[----:B------:R-:W4:Y:S01]  /*0060*/  S2UR UR8, SR_CgaCtaId ;  /* 0x00000000000879c3 */ /* 0x000f220000008800 */
[----:B-1----:R-:W-:-:S05]  /*0070*/  VIADD R0, R23, 0xff ;  /* 0x000000ff17007836 */ /* 0x002fca0000000000 */
[----:B------:R-:W-:Y:S01]  /*0080*/  SHF.R.S32.HI R3, RZ, 0x1f, R0 ;  /* 0x0000001fff037819 */ /* 0x000fe20000011400 */
[----:B---3--:R-:W-:-:S03]  /*0090*/  VIADD R19, R19, 0x1f ;  /* 0x0000001f13137836 */ /* 0x008fc60000000000 */
[----:B------:R-:W-:Y:S02]  /*00a0*/  LEA.HI R3, R3, R0, RZ, 0x8 ;  /* 0x0000000003037211 */ /* 0x000fe400078f40ff */
[----:B--2---:R-:W-:Y:S02]  /*00b0*/  IABS R8, R5 ;  /* 0x0000000500087213 */ /* 0x004fe40000000000 */
[----:B------:R-:W-:-:S05]  /*00c0*/  SHF.R.S32.HI R3, RZ, 0x8, R3 ;  /* 0x00000008ff037819 */ /* 0x000fca0000011403 */
[----:B------:R-:W-:-:S05]  /*00d0*/  IMAD.SHL.U32 R4, R3, 0x8, RZ ;  /* 0x0000000803047824 */ /* 0x000fca00078e00ff */
[-C--:B------:R-:W-:Y:S02]  /*00e0*/  IABS R7, R4.reuse ;  /* 0x0000000400077213 */ /* 0x080fe40000000000 */
[----:B------:R-:W-:Y:S02]  /*00f0*/  IABS R10, R4 ;  /* 0x00000004000a7213 */ /* 0x000fe40000000000 */
[----:B------:R-:W1:Y:S08]  /*0100*/  I2F.RP R0, R7 ;  /* 0x0000000700007306 */ /* 0x000e700000209400 */
[----:B-1----:R-:W1:Y:S02]  /*0110*/  MUFU.RCP R0, R0 ;  /* 0x0000000000007308 */ /* 0x002e640000001000 */
[----:B-1----:R-:W-:-:S02]  /*0120*/  VIADD R2, R0, 0xffffffe ;  /* 0x0ffffffe00027836 */ /* 0x002fc40000000000 */
[----:B------:R-:W-:-:S04]  /*0130*/  IMAD.MOV R0, RZ, RZ, -R10 ;  /* 0x000000ffff007224 */ /* 0x000fc800078e0a0a */
[----:B------:R1:W2:Y:S02]  /*0140*/  F2I.FTZ.U32.TRUNC.NTZ R3, R2 ;  /* 0x0000000200037305 */ /* 0x0002a4000021f000 */
[----:B-1----:R-:W-:Y:S02]  /*0150*/  IMAD.MOV.U32 R2, RZ, RZ, RZ ;  /* 0x000000ffff027224 */ /* 0x002fe400078e00ff */
[----:B--2---:R-:W-:-:S04]  /*0160*/  IMAD.MOV R6, RZ, RZ, -R3 ;  /* 0x000000ffff067224 */ /* 0x004fc800078e0a03 */
[----:B------:R-:W-:Y:S02]  /*0170*/  IMAD R9, R6, R7, RZ ;  /* 0x0000000706097224 */ /* 0x000fe400078e02ff */
[----:B------:R-:W-:Y:S02]  /*0180*/  IMAD.MOV.U32 R6, RZ, RZ, R8 ;  /* 0x000000ffff067224 */ /* 0x000fe400078e0008 */
[----:B------:R-:W-:-:S06]  /*0190*/  IMAD.HI.U32 R3, R3, R9, R2 ;  /* 0x0000000903037227 */ /* 0x000fcc00078e0002 */
[----:B------:R-:W-:-:S04]  /*01a0*/  IMAD.HI.U32 R3, R3, R6, RZ ;  /* 0x0000000603037227 */ /* 0x000fc800078e00ff */
[----:B------:R-:W-:-:S05]  /*01b0*/  IMAD R0, R3, R0, R6 ;  /* 0x0000000003007224 */ /* 0x000fca00078e0206 */
[----:B------:R-:W-:-:S13]  /*01c0*/  ISETP.GT.U32.AND P1, PT, R7, R0, PT ;  /* 0x000000000700720c */ /* 0x000fda0003f24070 */
[----:B------:R-:W-:Y:S02]  /*01d0*/  @!P1 IMAD.IADD R0, R0, 0x1, -R7 ;  /* 0x0000000100009824 */ /* 0x000fe400078e0a07 */
[----:B------:R-:W-:Y:S01]  /*01e0*/  @!P1 VIADD R3, R3, 0x1 ;  /* 0x0000000103039836 */ /* 0x000fe20000000000 */
[----:B------:R-:W-:Y:S02]  /*01f0*/  ISETP.NE.AND P1, PT, R4, RZ, PT ;  /* 0x000000ff0400720c */ /* 0x000fe40003f25270 */
[----:B------:R-:W-:Y:S02]  /*0200*/  ISETP.GE.U32.AND P0, PT, R0, R7, PT ;  /* 0x000000070000720c */ /* 0x000fe40003f06070 */
[----:B------:R-:W-:-:S04]  /*0210*/  LOP3.LUT R0, R5, R4, RZ, 0x3c, !PT ;  /* 0x0000000405007212 */ /* 0x000fc800078e3cff */
[----:B------:R-:W-:Y:S01]  /*0220*/  ISETP.GE.AND P2, PT, R0, RZ, PT ;  /* 0x000000ff0000720c */ /* 0x000fe20003f46270 */
[----:B------:R-:W-:-:S06]  /*0230*/  VIADD R0, R22, 0x3f ;  /* 0x0000003f16007836 */ /* 0x000fcc0000000000 */
[----:B------:R-:W-:-:S04]  /*0240*/  @P0 VIADD R3, R3, 0x1 ;  /* 0x0000000103030836 */ /* 0x000fc80000000000 */
[----:B------:R-:W-:Y:S01]  /*0250*/  IMAD.MOV.U32 R2, RZ, RZ, R3 ;  /* 0x000000ffff027224 */ /* 0x000fe200078e0003 */
[----:B------:R-:W-:-:S03]  /*0260*/  SHF.R.S32.HI R3, RZ, 0x1f, R0 ;  /* 0x0000001fff037819 */ /* 0x000fc60000011400 */
[----:B------:R-:W-:Y:S01]  /*0270*/  @!P2 IMAD.MOV R2, RZ, RZ, -R2 ;  /* 0x000000ffff02a224 */ /* 0x000fe200078e0a02 */
[----:B------:R-:W-:Y:S02]  /*0280*/  @!P1 LOP3.LUT R2, RZ, R4, RZ, 0x33, !PT ;  /* 0x00000004ff029212 */ /* 0x000fe400078e33ff */
[----:B------:R-:W-:-:S03]  /*0290*/  LEA.HI R3, R3, R0, RZ, 0x6 ;  /* 0x0000000003037211 */ /* 0x000fc600078f30ff */
[----:B------:R-:W-:Y:S02]  /*02a0*/  IMAD.SHL.U32 R6, R2, 0x8, RZ ;  /* 0x0000000802067824 */ /* 0x000fe400078e00ff */
[----:B------:R-:W-:-:S03]  /*02b0*/  IMAD.MOV R2, RZ, RZ, -R2 ;  /* 0x000000ffff027224 */ /* 0x000fc600078e0a02 */
[----:B------:R-:W-:Y:S01]  /*02c0*/  LEA.HI.SX32 R3, R3, -R6, 0x1a ;  /* 0x8000000603037211 */ /* 0x000fe200078fd2ff */
[----:B------:R-:W-:-:S03]  /*02d0*/  IMAD R11, R4, R2, R5 ;  /* 0x00000002040b7224 */ /* 0x000fc600078e0205 */
[----:B------:R-:W-:-:S04]  /*02e0*/  VIMNMX R8, R3, 0x8, PT ;  /* 0x0000000803087848 */ /* 0x000fc80003fe0100 */
[-C--:B------:R-:W-:Y:S02]  /*02f0*/  IABS R7, R8.reuse ;  /* 0x0000000800077213 */ /* 0x080fe40000000000 */
[----:B------:R-:W-:Y:S02]  /*0300*/  IABS R4, R8 ;  /* 0x0000000800047213 */ /* 0x000fe40000000000 */
[----:B------:R-:W1:Y:S01]  /*0310*/  I2F.RP R0, R7 ;  /* 0x0000000700007306 */ /* 0x000e620000209400 */
[C---:B------:R-:W-:Y:S02]  /*0320*/  R2UR UR5, R8.reuse ;  /* 0x00000000080572ca */ /* 0x040fe400000e0000 */
[----:B------:R-:W-:-:S11]  /*0330*/  R2UR UR6, R8 ;  /* 0x00000000080672ca */ /* 0x000fd600000e0000 */
[----:B------:R-:W-:Y:S01]  /*0340*/  UISETP.NE.AND UP0, UPT, UR5, URZ, UPT ;  /* 0x0000003f0500728c */ /* 0x000fe2000bf05270 */
[----:B-1----:R-:W1:Y:S02]  /*0350*/  MUFU.RCP R0, R0 ;  /* 0x0000000000007308 */ /* 0x002e640000001000 */
[----:B-1----:R-:W-:Y:S02]  /*0360*/  VIADD R3, R0, 0xffffffe ;  /* 0x0ffffffe00037836 */ /* 0x002fe40000000000 */
[----:B------:R-:W-:-:S04]  /*0370*/  IMAD.MOV R0, RZ, RZ, -R4 ;  /* 0x000000ffff007224 */ /* 0x000fc800078e0a04 */
[----:B------:R-:W1:Y:S02]  /*0380*/  F2I.FTZ.U32.TRUNC.NTZ R3, R3 ;  /* 0x0000000300037305 */ /* 0x000e64000021f000 */
[----:B-1----:R-:W-:-:S04]  /*0390*/  IMAD.MOV R9, RZ, RZ, -R3 ;  /* 0x000000ffff097224 */ /* 0x002fc800078e0a03 */
[----:B------:R-:W-:Y:S01]  /*03a0*/  IMAD.MOV.U32 R2, RZ, RZ, R9 ;  /* 0x000000ffff027224 */ /* 0x000fe200078e0009 */
[----:B------:R-:W-:-:S03]  /*03b0*/  IABS R9, R11 ;  /* 0x0000000b00097213 */ /* 0x000fc60000000000 */
[----:B------:R-:W-:Y:S02]  /*03c0*/  IMAD R5, R2, R7, RZ ;  /* 0x0000000702057224 */ /* 0x000fe400078e02ff */
[----:B------:R-:W-:-:S04]  /*03d0*/  IMAD.MOV.U32 R2, RZ, RZ, RZ ;  /* 0x000000ffff027224 */ /* 0x000fc800078e00ff */
[----:B------:R-:W-:-:S06]  /*03e0*/  IMAD.HI.U32 R2, R3, R5, R2 ;  /* 0x0000000503027227 */ /* 0x000fcc00078e0002 */
[----:B------:R-:W-:-:S04]  /*03f0*/  IMAD.HI.U32 R2, R2, R9, RZ ;  /* 0x0000000902027227 */ /* 0x000fc800078e00ff */
[----:B------:R-:W-:-:S05]  /*0400*/  IMAD R0, R2, R0, R9 ;  /* 0x0000000002007224 */ /* 0x000fca00078e0209 */
[----:B------:R-:W-:-:S13]  /*0410*/  ISETP.GT.U32.AND P1, PT, R7, R0, PT ;  /* 0x000000000700720c */ /* 0x000fda0003f24070 */
[----:B------:R-:W-:Y:S02]  /*0420*/  @!P1 IMAD.IADD R0, R0, 0x1, -R7 ;  /* 0x0000000100009824 */ /* 0x000fe400078e0a07 */
[----:B------:R-:W-:-:S03]  /*0430*/  @!P1 VIADD R2, R2, 0x1 ;  /* 0x0000000102029836 */ /* 0x000fc60000000000 */
[----:B------:R-:W-:Y:S02]  /*0440*/  ISETP.GE.U32.AND P0, PT, R0, R7, PT ;  /* 0x000000070000720c */ /* 0x000fe40003f06070 */
[----:B------:R-:W-:-:S04]  /*0450*/  LOP3.LUT R0, R11, R8, RZ, 0x3c, !PT ;  /* 0x000000080b007212 */ /* 0x000fc800078e3cff */
[----:B------:R-:W-:Y:S02]  /*0460*/  ISETP.GE.AND P2, PT, R0, RZ, PT ;  /* 0x000000ff0000720c */ /* 0x000fe40003f46270 */
[----:B------:R-:W1:Y:S05]  /*0470*/  S2R R0, SR_TID.X ;  /* 0x0000000000007919 */ /* 0x000e6a0000002100 */
[----:B------:R-:W-:Y:S01]  /*0480*/  @P0 VIADD R2, R2, 0x1 ;  /* 0x0000000102020836 */ /* 0x000fe20000000000 */
[----:B------:R-:W-:-:S05]  /*0490*/  ISETP.GT.AND P0, PT, R19, 0x1f, PT ;  /* 0x0000001f1300780c */ /* 0x000fca0003f04270 */
[----:B------:R-:W-:-:S05]  /*04a0*/  @!P2 IMAD.MOV R2, RZ, RZ, -R2 ;  /* 0x000000ffff02a224 */ /* 0x000fca00078e0a02 */
[----:B------:R-:W-:-:S09]  /*04b0*/  R2UR UR4, R2 ;  /* 0x00000000020472ca */ /* 0x000fd200000e0000 */
[----:B------:R-:W-:-:S04]  /*04c0*/  @!UP0 ULOP3.LUT UR4, URZ, UR6, URZ, 0x33, !UPT ;  /* 0x000000063f048292 */ /* 0x000fc8000f8e333f */
[----:B------:R-:W-:Y:S02]  /*04d0*/  UIADD3 UR5, -UR4, URZ, URZ ;  /* 0x0000003f04057290 */ /* 0x000fe4000fffe13f */
[----:B------:R-:W-:Y:S01]  /*04e0*/  USHF.L.U32 UR9, UR4, 0x8, URZ ;  /* 0x0000000804097899 */ /* 0x000fe2000800063f */
[C---:B-1----:R-:W-:Y:S02]  /*04f0*/  LOP3.LUT R4, R0.reuse, 0x3f, RZ, 0xc0, !PT ;  /* 0x0000003f00047812 */ /* 0x042fe400078ec0ff */
[----:B------:R-:W-:Y:S01]  /*0500*/  LEA.HI R5, R0, 0x18, RZ, 0x1a ;  /* 0x0000001800057811 */ /* 0x000fe200078fd0ff */
[----:B------:R-:W-:Y:S01]  /*0510*/  IMAD R2, R8, UR5, R11 ;  /* 0x0000000508027c24 */ /* 0x000fe2000f8e020b */
[----:B------:R-:W-:Y:S02]  /*0520*/  UMOV UR5, 0x400 ;  /* 0x0000040000057882 */ /* 0x000fe40000000000 */
[----:B----4-:R-:W-:Y:S01]  /*0530*/  ULEA UR8, UR8, UR5, 0x18 ;  /* 0x0000000508087291 */ /* 0x010fe2000f8ec03f */
[----:B------:R-:W-:Y:S01]  /*0540*/  IMAD.IADD R3, R6, 0x1, R2 ;  /* 0x0000000106037824 */ /* 0x000fe200078e0202 */
[----:B------:R-:W-:-:S03]  /*0550*/  SHF.R.U32.HI R2, RZ, 0x6, R0 ;  /* 0x00000006ff027819 */ /* 0x000fc60000011600 */
[----:B------:R-:W-:Y:S01]  /*0560*/  IMAD R3, R3, 0x40, R4 ;  /* 0x0000004003037824 */ /* 0x000fe200078e0204 */
[----:B------:R-:W-:Y:S02]  /*0570*/  SGXT.U32 R2, R2, 0x3 ;  /* 0x000000030202781a */ /* 0x000fe40000000000 */
[----:B------:R-:W-:Y:S02]  /*0580*/  LEA.HI R4, R0, 0x8, RZ, 0x1a ;  /* 0x0000000800047811 */ /* 0x000fe400078fd0ff */
[----:B------:R-:W-:Y:S01]  /*0590*/  LOP3.LUT R6, R2, 0x10, RZ, 0xfc, !PT ;  /* 0x0000001002067812 */ /* 0x000fe200078efcff */
[----:B0-----:R-:W-:Y:S06]  /*05a0*/  @P0 BRA `(.L_x_0) ;  /* 0x0000000000480947 */ /* 0x001fec0003800000 */
[----:B------:R-:W-:Y:S01]  /*05b0*/  IMAD.SHL.U32 R7, R0, 0x20, RZ ;  /* 0x0000002000077824 */ /* 0x000fe200078e00ff */
[----:B------:R-:W-:Y:S02]  /*05c0*/  CS2R R24, SRZ ;  /* 0x0000000000187805 */ /* 0x000fe4000001ff00 */
[----:B------:R-:W-:Y:S02]  /*05d0*/  CS2R R26, SRZ ;  /* 0x00000000001a7805 */ /* 0x000fe4000001ff00 */
[----:B------:R-:W-:Y:S02]  /*05e0*/  CS2R R28, SRZ ;  /* 0x00000000001c7805 */ /* 0x000fe4000001ff00 */
[----:B------:R-:W-:Y:S02]  /*05f0*/  CS2R R30, SRZ ;  /* 0x00000000001e7805 */ /* 0x000fe4000001ff00 */
[----:B------:R-:W-:Y:S02]  /*0600*/  CS2R R32, SRZ ;  /* 0x0000000000207805 */ /* 0x000fe4000001ff00 */
[----:B------:R-:W-:-:S02]  /*0610*/  CS2R R34, SRZ ;  /* 0x0000000000227805 */ /* 0x000fc4000001ff00 */
        /* <DEDUP_REMOVED lines=9> */
[----:B------:R-:W-:Y:S01]  /*06b0*/  CS2R R54, SRZ ;  /* 0x0000000000367805 */ /* 0x000fe2000001ff00 */
[----:B------:R-:W-:Y:S06]  /*06c0*/  BRA `(.L_x_1) ;  /* 0x0000002000187947 */ /* 0x000fec0003800000 */
.L_x_0:
[----:B------:R-:W-:Y:S02]  /*06d0*/  IABS R7, R22 ;  /* 0x0000001600077213 */ /* 0x000fe40000000000 */
[----:B------:R-:W-:Y:S02]  /*06e0*/  CS2R R46, SRZ ;  /* 0x00000000002e7805 */ /* 0x000fe4000001ff00 */
[----:B------:R-:W-:Y:S02]  /*06f0*/  IABS R8, R23 ;  /* 0x0000001700087213 */ /* 0x000fe40000000000 */
[----:B------:R-:W-:Y:S01]  /*0700*/  CS2R R48, SRZ ;  /* 0x0000000000307805 */ /* 0x000fe2000001ff00 */
[----:B------:R-:W0:Y:S01]  /*0710*/  I2F.RP R14, R7 ;  /* 0x00000007000e7306 */ /* 0x000e220000209400 */
[----:B------:R-:W-:Y:S02]  /*0720*/  SHF.R.U32.HI R10, RZ, 0x5, R0 ;  /* 0x00000005ff0a7819 */ /* 0x000fe40000011600 */
[----:B------:R-:W-:-:S02]  /*0730*/  CS2R R50, SRZ ;  /* 0x0000000000327805 */ /* 0x000fc4000001ff00 */
[----:B------:R-:W-:Y:S02]  /*0740*/  IABS R18, R3 ;  /* 0x0000000300127213 */ /* 0x000fe40000000000 */
[----:B------:R-:W-:Y:S02]  /*0750*/  CS2R R52, SRZ ;  /* 0x0000000000347805 */ /* 0x000fe4000001ff00 */
[----:B------:R-:W-:Y:S02]  /*0760*/  R2UR UR13, R10 ;  /* 0x000000000a0d72ca */ /* 0x000fe400000e0000 */
[----:B------:R-:W-:Y:S02]  /*0770*/  CS2R R54, SRZ ;  /* 0x0000000000367805 */ /* 0x000fe4000001ff00 */
[----:B------:R-:W-:Y:S01]  /*0780*/  LOP3.LUT R60, R0, 0x1f, RZ, 0xc0, !PT ;  /* 0x0000001f003c7812 */ /* 0x000fe200078ec0ff */
[----:B------:R-:W1:Y:S08]  /*0790*/  I2F.RP R9, R8 ;  /* 0x0000000800097306 */ /* 0x000e700000209400 */
[----:B0-----:R-:W0:Y:S01]  /*07a0*/  MUFU.RCP R14, R14 ;  /* 0x0000000e000e7308 */ /* 0x001e220000001000 */
[----:B------:R-:W-:-:S02]  /*07b0*/  UIADD3 UR4, UR9, UR13, URZ ;  /* 0x0000000d09047290 */ /* 0x000fc4000fffe03f */
[----:B------:R-:W-:Y:S02]  /*07c0*/  ULOP3.LUT UR25, UR9, 0xf, UR13, 0xf8, !UPT ;  /* 0x0000000f09197892 */ /* 0x000fe4000f8ef80d */
[----:B------:R-:W-:-:S03]  /*07d0*/  UIADD3 UR5, UR4, 0xf0, URZ ;  /* 0x000000f004057890 */ /* 0x000fc6000fffe03f */
[----:B-1----:R-:W1:Y:S01]  /*07e0*/  MUFU.RCP R9, R9 ;  /* 0x0000000900097308 */ /* 0x002e620000001000 */
[----:B------:R-:W-:Y:S02]  /*07f0*/  ULOP3.LUT UR6, UR25, 0xe0, URZ, 0xfc, !UPT ;  /* 0x000000e019067892 */ /* 0x000fe4000f8efc3f */
[----:B------:R-:W-:Y:S02]  /*0800*/  UIADD3 UR7, UR4, 0xd0, URZ ;  /* 0x000000d004077890 */ /* 0x000fe4000fffe03f */
[----:B------:R-:W-:Y:S02]  /*0810*/  ULOP3.LUT UR14, UR25, 0xc0, URZ, 0xfc, !UPT ;  /* 0x000000c0190e7892 */ /* 0x000fe4000f8efc3f */
[----:B------:R-:W-:Y:S01]  /*0820*/  UIADD3 UR15, UR4, 0xb0, URZ ;  /* 0x000000b0040f7890 */ /* 0x000fe2000fffe03f */
[----:B0-----:R-:W-:Y:S01]  /*0830*/  VIADD R12, R14, 0xffffffe ;  /* 0x0ffffffe0e0c7836 */ /* 0x001fe20000000000 */
[----:B------:R-:W-:Y:S02]  /*0840*/  ULOP3.LUT UR16, UR25, 0xa0, URZ, 0xfc, !UPT ;  /* 0x000000a019107892 */ /* 0x000fe4000f8efc3f */
[----:B------:R-:W-:Y:S01]  /*0850*/  IMAD.U32 R15, RZ, RZ, UR14 ;  /* 0x0000000eff0f7e24 */ /* 0x000fe2000f8e00ff */
[----:B------:R-:W-:Y:S01]  /*0860*/  UIADD3 UR17, UR4, 0x90, URZ ;  /* 0x0000009004117890 */ /* 0x000fe2000fffe03f */
[----:B------:R0:W2:Y:S01]  /*0870*/  F2I.FTZ.U32.TRUNC.NTZ R13, R12 ;  /* 0x0000000c000d7305 */ /* 0x0000a2000021f000 */
[----:B------:R-:W-:-:S02]  /*0880*/  UIADD3 UR19, UR4, 0x70, URZ ;  /* 0x0000007004137890 */ /* 0x000fc4000fffe03f */
[----:B------:R-:W-:Y:S01]  /*0890*/  IABS R17, R15 ;  /* 0x0000000f00117213 */ /* 0x000fe20000000000 */
[----:B-1----:R-:W-:Y:S01]  /*08a0*/  VIADD R10, R9, 0xffffffe ;  /* 0x0ffffffe090a7836 */ /* 0x002fe20000000000 */
[----:B------:R-:W-:Y:S02]  /*08b0*/  UIADD3 UR21, UR4, 0x50, URZ ;  /* 0x0000005004157890 */ /* 0x000fe4000fffe03f */
[----:B------:R-:W-:Y:S01]  /*08c0*/  ULOP3.LUT UR18, UR25, 0x80, URZ, 0xfc, !UPT ;  /* 0x0000008019127892 */ /* 0x000fe2000f8efc3f */
[----:B------:R1:W3:Y:S01]  /*08d0*/  F2I.FTZ.U32.TRUNC.NTZ R11, R10 ;  /* 0x0000000a000b7305 */ /* 0x0002e2000021f000 */
[----:B0-----:R-:W-:Y:S01]  /*08e0*/  IMAD.MOV.U32 R12, RZ, RZ, RZ ;  /* 0x000000ffff0c7224 */ /* 0x001fe200078e00ff */
[----:B------:R-:W-:Y:S02]  /*08f0*/  ULOP3.LUT UR20, UR25, 0x60, URZ, 0xfc, !UPT ;  /* 0x0000006019147892 */ /* 0x000fe4000f8efc3f */
[----:B------:R-:W-:Y:S02]  /*0900*/  ULOP3.LUT UR22, UR25, 0x40, URZ, 0xfc, !UPT ;  /* 0x0000004019167892 */ /* 0x000fe4000f8efc3f */
[----:B------:R-:W-:Y:S01]  /*0910*/  UIADD3 UR23, UR4, 0x30, URZ ;  /* 0x0000003004177890 */ /* 0x000fe2000fffe03f */
[----:B--2---:R-:W-:Y:S01]  /*0920*/  IMAD.MOV R16, RZ, RZ, -R13 ;  /* 0x000000ffff107224 */ /* 0x004fe200078e0a0d */
[----:B------:R-:W-:Y:S01]  /*0930*/  ULOP3.LUT UR24, UR25, 0x20, URZ, 0xfc, !UPT ;  /* 0x0000002019187892 */ /* 0x000fe2000f8efc3f */
[----:B-1----:R-:W-:Y:S01]  /*0940*/  IMAD.U32 R10, RZ, RZ, UR5 ;  /* 0x00000005ff0a7e24 */ /* 0x002fe2000f8e00ff */
[----:B------:R-:W-:Y:S01]  /*0950*/  UIADD3 UR4, UR4, 0x10, URZ ;  /* 0x0000001004047890 */ /* 0x000fe2000fffe03f */
[----:B------:R-:W-:-:S02]  /*0960*/  IMAD R9, R16, R7, RZ ;  /* 0x0000000710097224 */ /* 0x000fc400078e02ff */
[----:B------:R-:W-:Y:S02]  /*0970*/  IMAD.U32 R20, RZ, RZ, UR20 ;  /* 0x00000014ff147e24 */ /* 0x000fe4000f8e00ff */
[----:B---3--:R-:W-:Y:S02]  /*0980*/  IMAD.MOV R14, RZ, RZ, -R11 ;  /* 0x000000ffff0e7224 */ /* 0x008fe400078e0a0b */
[----:B------:R-:W-:Y:S01]  /*0990*/  IMAD.HI.U32 R12, R13, R9, R12 ;  /* 0x000000090d0c7227 */ /* 0x000fe200078e000c */
[----:B------:R-:W-:-:S03]  /*09a0*/  IABS R33, R20 ;  /* 0x0000001400217213 */ /* 0x000fc60000000000 */
[----:B------:R-:W-:Y:S01]  /*09b0*/  IMAD.MOV.U32 R9, RZ, RZ, R14 ;  /* 0x000000ffff097224 */ /* 0x000fe200078e000e */
[----:B------:R-:W-:Y:S01]  /*09c0*/  IABS R14, R10 ;  /* 0x0000000a000e7213 */ /* 0x000fe20000000000 */
[----:B------:R-:W-:Y:S02]  /*09d0*/  IMAD.MOV.U32 R10, RZ, RZ, RZ ;  /* 0x000000ffff0a7224 */ /* 0x000fe400078e00ff */
[----:B------:R-:W-:Y:S02]  /*09e0*/  IMAD R9, R9, R8, RZ ;  /* 0x0000000809097224 */ /* 0x000fe400078e02ff */
[----:B------:R-:W-:Y:S02]  /*09f0*/  IMAD.U32 R13, RZ, RZ, UR6 ;  /* 0x00000006ff0d7e24 */ /* 0x000fe4000f8e00ff */
[----:B------:R-:W-:-:S03]  /*0a00*/  IMAD.HI.U32 R10, R11, R9, R10 ;  /* 0x000000090b0a7227 */ /* 0x000fc600078e000a */
[----:B------:R-:W-:Y:S01]  /*0a10*/  IABS R13, R13 ;  /* 0x0000000d000d7213 */ /* 0x000fe20000000000 */
[----:B------:R-:W-:-:S04]  /*0a20*/  IMAD.HI.U32 R12, R12, R18, RZ ;  /* 0x000000120c0c7227 */ /* 0x000fc800078e00ff */
[----:B------:R-:W-:Y:S02]  /*0a30*/  IMAD.MOV.U32 R11, RZ, RZ, R14 ;  /* 0x000000ffff0b7224 */ /* 0x000fe400078e000e */
[----:B------:R-:W-:Y:S02]  /*0a40*/  IMAD.U32 R14, RZ, RZ, UR7 ;  /* 0x00000007ff0e7e24 */ /* 0x000fe4000f8e00ff */
[----:B------:R-:W-:Y:S02]  /*0a50*/  IMAD.MOV R12, RZ, RZ, -R12 ;  /* 0x000000ffff0c7224 */ /* 0x000fe400078e0a0c */
[----:B------:R-:W-:Y:S01]  /*0a60*/  IMAD.HI.U32 R9, R10, R11, RZ ;  /* 0x0000000b0a097227 */ /* 0x000fe200078e00ff */
[----:B------:R-:W-:-:S03]  /*0a70*/  IABS R16, R14 ;  /* 0x0000000e00107213 */ /* 0x000fc60000000000 */
[C---:B------:R-:W-:Y:S02]  /*0a80*/  IMAD R18, R7.reuse, R12, R18 ;  /* 0x0000000c07127224 */ /* 0x040fe400078e0212 */
[----:B------:R-:W-:Y:S02]  /*0a90*/  IMAD.MOV R12, RZ, RZ, -R9 ;  /* 0x000000ffff0c7224 */ /* 0x000fe400078e0a09 */
[----:B------:R-:W-:Y:S01]  /*0aa0*/  IMAD.HI.U32 R9, R10, R13, RZ ;  /* 0x0000000d0a097227 */ /* 0x000fe200078e00ff */
[----:B------:R-:W-:-:S03]  /*0ab0*/  ISETP.GT.U32.AND P2, PT, R7, R18, PT ;  /* 0x000000120700720c */ /* 0x000fc60003f44070 */
[----:B------:R-:W-:Y:S02]  /*0ac0*/  IMAD.U32 R14, RZ, RZ, UR15 ;  /* 0x0000000fff0e7e24 */ /* 0x000fe4000f8e00ff */
[----:B------:R-:W-:Y:S02]  /*0ad0*/  IMAD.MOV.U32 R15, RZ, RZ, R16 ;  /* 0x000000ffff0f7224 */ /* 0x000fe400078e0010 */
[----:B------:R-:W-:Y:S01]  /*0ae0*/  IMAD R11, R8, R12, R11 ;  /* 0x0000000c080b7224 */ /* 0x000fe200078e020b */
[----:B------:R-:W-:Y:S01]  /*0af0*/  IABS R21, R14 ;  /* 0x0000000e00157213 */ /* 0x000fe20000000000 */
[----:B------:R-:W-:Y:S02]  /*0b00*/  IMAD.MOV R12, RZ, RZ, -R9 ;  /* 0x000000ffff0c7224 */ /* 0x000fe400078e0a09 */
[----:B------:R-:W-:Y:S01]  /*0b10*/  IMAD.HI.U32 R9, R10, R15, RZ ;  /* 0x0000000f0a097227 */ /* 0x000fe200078e00ff */
[----:B------:R-:W-:-:S03]  /*0b20*/  ISETP.GT.U32.AND P3, PT, R8, R11, PT ;  /* 0x0000000b0800720c */ /* 0x000fc60003f64070 */
[----:B------:R-:W-:Y:S02]  /*0b30*/  IMAD R13, R8, R12, R13 ;  /* 0x0000000c080d7224 */ /* 0x000fe400078e020d */
[----:B------:R-:W-:-:S03]  /*0b40*/  IMAD.HI.U32 R12, R10, R17, RZ ;  /* 0x000000110a0c7227 */ /* 0x000fc600078e00ff */
[----:B------:R-:W-:Y:S01]  /*0b50*/  ISETP.GT.U32.AND P6, PT, R8, R13, PT ;  /* 0x0000000d0800720c */ /* 0x000fe20003fc4070 */
[----:B------:R-:W-:Y:S02]  /*0b60*/  IMAD.MOV R14, RZ, RZ, -R9 ;  /* 0x000000ffff0e7224 */ /* 0x000fe400078e0a09 */
[----:B------:R-:W-:Y:S02]  /*0b70*/  IMAD.U32 R16, RZ, RZ, UR16 ;  /* 0x00000010ff107e24 */ /* 0x000fe4000f8e00ff */
[----:B------:R-:W-:-:S03]  /*0b80*/  IMAD.HI.U32 R9, R10, R21, RZ ;  /* 0x000000150a097227 */ /* 0x000fc600078e00ff */
[----:B------:R-:W-:Y:S01]  /*0b90*/  IABS R25, R16 ;  /* 0x0000001000197213 */ /* 0x000fe20000000000 */
[----:B------:R-:W-:Y:S02]  /*0ba0*/  IMAD.MOV R12, RZ, RZ, -R12 ;  /* 0x000000ffff0c7224 */ /* 0x000fe400078e0a0c */
[----:B------:R-:W-:Y:S02]  /*0bb0*/  IMAD.MOV R9, RZ, RZ, -R9 ;  /* 0x000000ffff097224 */ /* 0x000fe400078e0a09 */
[C---:B------:R-:W-:Y:S02]  /*0bc0*/  IMAD R17, R8.reuse, R12, R17 ;  /* 0x0000000c08117224 */ /* 0x040fe400078e0211 */
[C---:B------:R-:W-:Y:S02]  /*0bd0*/  IMAD R21, R8.reuse, R9, R21 ;  /* 0x0000000908157224 */ /* 0x040fe400078e0215 */
[----:B------:R-:W-:Y:S01]  /*0be0*/  IMAD.U32 R12, RZ, RZ, UR17 ;  /* 0x00000011ff0c7e24 */ /* 0x000fe2000f8e00ff */
[----:B------:R-:W-:Y:S01]  /*0bf0*/  ISETP.GT.U32.AND P4, PT, R8, R17, PT ;  /* 0x000000110800720c */ /* 0x000fe20003f84070 */
[----:B------:R-:W-:Y:S01]  /*0c00*/  IMAD.HI.U32 R9, R10, R25, RZ ;  /* 0x000000190a097227 */ /* 0x000fe200078e00ff */
[----:B------:R-:W-:-:S02]  /*0c10*/  ISETP.GT.U32.AND P5, PT, R8, R21, PT ;  /* 0x000000150800720c */ /* 0x000fc40003fa4070 */
[----:B------:R-:W-:Y:S01]  /*0c20*/  IABS R27, R12 ;  /* 0x0000000c001b7213 */ /* 0x000fe20000000000 */
[----:B------:R-:W-:Y:S02]  /*0c30*/  IMAD.MOV R9, RZ, RZ, -R9 ;  /* 0x000000ffff097224 */ /* 0x000fe400078e0a09 */
[----:B------:R-:W-:Y:S02]  /*0c40*/  IMAD.U32 R16, RZ, RZ, UR19 ;  /* 0x00000013ff107e24 */ /* 0x000fe4000f8e00ff */
[----:B------:R-:W-:Y:S02]  /*0c50*/  IMAD R25, R8, R9, R25 ;  /* 0x0000000908197224 */ /* 0x000fe400078e0219 */
[----:B------:R-:W-:Y:S01]  /*0c60*/  IMAD.HI.U32 R9, R10, R27, RZ ;  /* 0x0000001b0a097227 */ /* 0x000fe200078e00ff */
[----:B------:R-:W-:-:S03]  /*0c70*/  IABS R31, R16 ;  /* 0x00000010001f7213 */ /* 0x000fc60000000000 */
[----:B------:R-:W-:Y:S02]  /*0c80*/  IMAD.MOV R9, RZ, RZ, -R9 ;  /* 0x000000ffff097224 */ /* 0x000fe400078e0a09 */
[C---:B------:R-:W-:Y:S02]  /*0c90*/  IMAD R15, R8.reuse, R14, R15 ;  /* 0x0000000e080f7224 */ /* 0x040fe400078e020f */
[C---:B------:R-:W-:Y:S02]  /*0ca0*/  IMAD R27, R8.reuse, R9, R27 ;  /* 0x00000009081b7224 */ /* 0x040fe400078e021b */
[----:B------:R-:W-:Y:S01]  /*0cb0*/  IMAD.U32 R9, RZ, RZ, UR21 ;  /* 0x00000015ff097e24 */ /* 0x000fe2000f8e00ff */
[----:B------:R-:W-:Y:S01]  /*0cc0*/  ISETP.GT.U32.AND P0, PT, R8, R15, PT ;  /* 0x0000000f0800720c */ /* 0x000fe20003f04070 */
[----:B------:R-:W-:Y:S02]  /*0cd0*/  IMAD.U32 R14, RZ, RZ, UR18 ;  /* 0x00000012ff0e7e24 */ /* 0x000fe4000f8e00ff */
[----:B------:R-:W-:Y:S01]  /*0ce0*/  @!P2 IMAD.IADD R18, R18, 0x1, -R7 ;  /* 0x000000011212a824 */ /* 0x000fe200078e0a07 */
[----:B------:R-:W-:Y:S01]  /*0cf0*/  IABS R35, R9 ;  /* 0x0000000900237213 */ /* 0x000fe20000000000 */
[----:B------:R-:W-:Y:S01]  /*0d00*/  IMAD.U32 R9, RZ, RZ, UR25 ;  /* 0x00000019ff097e24 */ /* 0x000fe2000f8e00ff */
[----:B------:R-:W-:Y:S01]  /*0d10*/  IABS R29, R14 ;  /* 0x0000000e001d7213 */ /* 0x000fe20000000000 */
[----:B------:R-:W-:Y:S01]  /*0d20*/  IMAD.HI.U32 R14, R10, R31, RZ ;  /* 0x0000001f0a0e7227 */ /* 0x000fe200078e00ff */
[----:B------:R-:W-:-:S02]  /*0d30*/  ISETP.GT.U32.AND P2, PT, R8, R25, PT ;  /* 0x000000190800720c */ /* 0x000fc40003f44070 */
[----:B------:R-:W-:Y:S01]  /*0d40*/  IABS R45, R9 ;  /* 0x00000009002d7213 */ /* 0x000fe20000000000 */
[----:B------:R-:W-:Y:S02]  /*0d50*/  IMAD.MOV R14, RZ, RZ, -R14 ;  /* 0x000000ffff0e7224 */ /* 0x000fe400078e0a0e */
[----:B------:R-:W-:-:S04]  /*0d60*/  IMAD.HI.U32 R9, R10, R35, RZ ;  /* 0x000000230a097227 */ /* 0x000fc800078e00ff */
[----:B------:R-:W-:Y:S02]  /*0d70*/  IMAD R31, R8, R14, R31 ;  /* 0x0000000e081f7224 */ /* 0x000fe400078e021f */
[----:B------:R-:W-:Y:S02]  /*0d80*/  IMAD.MOV R14, RZ, RZ, -R9 ;  /* 0x000000ffff0e7224 */ /* 0x000fe400078e0a09 */
[----:B------:R-:W-:-:S04]  /*0d90*/  IMAD.HI.U32 R9, R10, R45, RZ ;  /* 0x0000002d0a097227 */ /* 0x000fc800078e00ff */
[----:B------:R-:W-:Y:S02]  /*0da0*/  IMAD R35, R8, R14, R35 ;  /* 0x0000000e08237224 */ /* 0x000fe400078e0223 */
[----:B------:R-:W-:Y:S02]  /*0db0*/  IMAD.MOV R14, RZ, RZ, -R9 ;  /* 0x000000ffff0e7224 */ /* 0x000fe400078e0a09 */
[----:B------:R-:W-:-:S04]  /*0dc0*/  IMAD.HI.U32 R12, R10, R29, RZ ;  /* 0x0000001d0a0c7227 */ /* 0x000fc800078e00ff */
[C---:B------:R-:W-:Y:S02]  /*0dd0*/  IMAD R45, R8.reuse, R14, R45 ;  /* 0x0000000e082d7224 */ /* 0x040fe400078e022d */
[----:B------:R-:W-:Y:S02]  /*0de0*/  IMAD.MOV R12, RZ, RZ, -R12 ;  /* 0x000000ffff0c7224 */ /* 0x000fe400078e0a0c */
[----:B------:R-:W-:Y:S01]  /*0df0*/  @!P3 IMAD.IADD R11, R11, 0x1, -R8 ;  /* 0x000000010b0bb824 */ /* 0x000fe200078e0a08 */
[C---:B------:R-:W-:Y:S01]  /*0e00*/  ISETP.GT.U32.AND P1, PT, R8.reuse, R45, PT ;  /* 0x0000002d0800720c */ /* 0x040fe20003f24070 */
[----:B------:R-:W-:Y:S02]  /*0e10*/  IMAD R29, R8, R12, R29 ;  /* 0x0000000c081d7224 */ /* 0x000fe400078e021d */
[----:B------:R-:W-:Y:S02]  /*0e20*/  IMAD.U32 R12, RZ, RZ, UR22 ;  /* 0x00000016ff0c7e24 */ /* 0x000fe4000f8e00ff */
[----:B------:R-:W-:-:S03]  /*0e30*/  IMAD.HI.U32 R16, R10, R33, RZ ;  /* 0x000000210a107227 */ /* 0x000fc600078e00ff */
[----:B------:R-:W-:Y:S01]  /*0e40*/  IABS R37, R12 ;  /* 0x0000000c00257213 */ /* 0x000fe20000000000 */
[----:B------:R-:W-:Y:S02]  /*0e50*/  IMAD.MOV R16, RZ, RZ, -R16 ;  /* 0x000000ffff107224 */ /* 0x000fe400078e0a10 */
[----:B------:R-:W-:Y:S02]  /*0e60*/  IMAD.U32 R12, RZ, RZ, UR23 ;  /* 0x00000017ff0c7e24 */ /* 0x000fe4000f8e00ff */
[--C-:B------:R-:W-:Y:S01]  /*0e70*/  @!P1 IMAD.IADD R45, R45, 0x1, -R8.reuse ;  /* 0x000000012d2d9824 */ /* 0x100fe200078e0a08 */
[----:B------:R-:W-:Y:S01]  /*0e80*/  ISETP.GT.U32.AND P1, PT, R7, R18, PT ;  /* 0x000000120700720c */ /* 0x000fe20003f24070 */
[--C-:B------:R-:W-:Y:S01]  /*0e90*/  @!P0 IMAD.IADD R15, R15, 0x1, -R8.reuse ;  /* 0x000000010f0f8824 */ /* 0x100fe200078e0a08 */
[----:B------:R-:W-:Y:S01]  /*0ea0*/  IABS R39, R12 ;  /* 0x0000000c00277213 */ /* 0x000fe20000000000 */
[----:B------:R-:W-:Y:S01]  /*0eb0*/  @!P4 IMAD.IADD R17, R17, 0x1, -R8 ;  /* 0x000000011111c824 */ /* 0x000fe200078e0a08 */
[C---:B------:R-:W-:Y:S01]  /*0ec0*/  ISETP.GT.U32.AND P3, PT, R8.reuse, R45, PT ;  /* 0x0000002d0800720c */ /* 0x040fe20003f64070 */
[C---:B------:R-:W-:Y:S01]  /*0ed0*/  IMAD R33, R8.reuse, R16, R33 ;  /* 0x0000001008217224 */ /* 0x040fe200078e0221 */
[----:B------:R-:W-:Y:S01]  /*0ee0*/  ISETP.GT.U32.AND P0, PT, R8, R11, PT ;  /* 0x0000000b0800720c */ /* 0x000fe20003f04070 */
[----:B------:R-:W-:-:S02]  /*0ef0*/  IMAD.U32 R16, RZ, RZ, UR24 ;  /* 0x00000018ff107e24 */ /* 0x000fc4000f8e00ff */
[--C-:B------:R-:W-:Y:S01]  /*0f00*/  @!P6 IMAD.IADD R13, R13, 0x1, -R8.reuse ;  /* 0x000000010d0de824 */ /* 0x100fe200078e0a08 */
[C---:B------:R-:W-:Y:S01]  /*0f10*/  ISETP.GT.U32.AND P6, PT, R8.reuse, R17, PT ;  /* 0x000000110800720c */ /* 0x040fe20003fc4070 */
[--C-:B------:R-:W-:Y:S01]  /*0f20*/  @!P5 IMAD.IADD R21, R21, 0x1, -R8.reuse ;  /* 0x000000011515d824 */ /* 0x100fe200078e0a08 */
[----:B------:R-:W-:Y:S01]  /*0f30*/  ISETP.GT.U32.AND P5, PT, R8, R15, PT ;  /* 0x0000000f0800720c */ /* 0x000fe20003fa4070 */
[--C-:B------:R-:W-:Y:S01]  /*0f40*/  @!P2 IMAD.IADD R25, R25, 0x1, -R8.reuse ;  /* 0x000000011919a824 */ /* 0x100fe200078e0a08 */
[----:B------:R-:W-:Y:S01]  /*0f50*/  IABS R41, R16 ;  /* 0x0000001000297213 */ /* 0x000fe20000000000 */
[----:B------:R-:W-:Y:S01]  /*0f60*/  IMAD.HI.U32 R12, R10, R37, RZ ;  /* 0x000000250a0c7227 */ /* 0x000fe200078e00ff */
[C---:B------:R-:W-:Y:S02]  /*0f70*/  ISETP.GT.U32.AND P4, PT, R8.reuse, R13, PT ;  /* 0x0000000d0800720c */ /* 0x040fe40003f84070 */
[C---:B------:R-:W-:Y:S01]  /*0f80*/  ISETP.GT.U32.AND P2, PT, R8.reuse, R25, PT ;  /* 0x000000190800720c */ /* 0x040fe20003f44070 */
[----:B------:R-:W-:Y:S01]  /*0f90*/  @!P3 IMAD.IADD R45, R45, 0x1, -R8 ;  /* 0x000000012d2db824 */ /* 0x000fe200078e0a08 */
[----:B------:R-:W-:Y:S01]  /*0fa0*/  ISETP.GT.U32.AND P3, PT, R8, R27, PT ;  /* 0x0000001b0800720c */ /* 0x000fe20003f64070 */
[----:B------:R-:W-:-:S02]  /*0fb0*/  IMAD.MOV R12, RZ, RZ, -R12 ;  /* 0x000000ffff0c7224 */ /* 0x000fc400078e0a0c */
[----:B------:R-:W-:-:S04]  /*0fc0*/  IMAD.HI.U32 R9, R10, R39, RZ ;  /* 0x000000270a097227 */ /* 0x000fc800078e00ff */
[----:B------:R-:W-:Y:S02]  /*0fd0*/  IMAD.U32 R16, RZ, RZ, UR4 ;  /* 0x00000004ff107e24 */ /* 0x000fe4000f8e00ff */
[----:B------:R-:W-:Y:S02]  /*0fe0*/  IMAD R37, R8, R12, R37 ;  /* 0x0000000c08257224 */ /* 0x000fe400078e0225 */
[----:B------:R-:W-:Y:S01]  /*0ff0*/  IMAD.MOV R12, RZ, RZ, -R9 ;  /* 0x000000ffff0c7224 */ /* 0x000fe200078e0a09 */
[----:B------:R-:W-:Y:S01]  /*1000*/  IABS R43, R16 ;  /* 0x00000010002b7213 */ /* 0x000fe20000000000 */
[----:B------:R-:W-:Y:S01]  /*1010*/  @!P1 IMAD.IADD R18, R18, 0x1, -R7 ;  /* 0x0000000112129824 */ /* 0x000fe200078e0a07 */
[C---:B------:R-:W-:Y:S01]  /*1020*/  ISETP.GT.U32.AND P1, PT, R8.reuse, R21, PT ;  /* 0x000000150800720c */ /* 0x040fe20003f24070 */
[C---:B------:R-:W-:Y:S01]  /*1030*/  IMAD R39, R8.reuse, R12, R39 ;  /* 0x0000000c08277224 */ /* 0x040fe200078e0227 */
[----:B------:R-:W-:Y:S01]  /*1040*/  SHF.R.S32.HI R12, RZ, 0x2, R0 ;  /* 0x00000002ff0c7819 */ /* 0x000fe20000011400 */
[--C-:B------:R-:W-:Y:S01]  /*1050*/  @!P5 IMAD.IADD R15, R15, 0x1, -R8.reuse ;  /* 0x000000010f0fd824 */ /* 0x100fe200078e0a08 */
[C---:B------:R-:W-:Y:S01]  /*1060*/  ISETP.GT.U32.AND P5, PT, R8.reuse, R31, PT ;  /* 0x0000001f0800720c */ /* 0x040fe20003fa4070 */
[----:B------:R-:W-:Y:S01]  /*1070*/  @!P6 IMAD.IADD R17, R17, 0x1, -R8 ;  /* 0x000000011111e824 */ /* 0x000fe200078e0a08 */
[----:B------:R-:W-:Y:S01]  /*1080*/  ISETP.GT.U32.AND P6, PT, R8, R33, PT ;  /* 0x000000210800720c */ /* 0x000fe20003fc4070 */
[----:B------:R-:W-:Y:S01]  /*1090*/  IMAD.HI.U32 R9, R10, R41, RZ ;  /* 0x000000290a097227 */ /* 0x000fe200078e00ff */
[----:B------:R-:W-:-:S03]  /*10a0*/  SGXT R12, R12, 0x1 ;  /* 0x000000010c0c781a */ /* 0x000fc60000000200 */
[----:B------:R-:W-:-:S04]  /*10b0*/  IMAD.HI.U32 R10, R10, R43, RZ ;  /* 0x0000002b0a0a7227 */ /* 0x000fc800078e00ff */
[--C-:B------:R-:W-:Y:S01]  /*10c0*/  @!P4 IMAD.IADD R13, R13, 0x1, -R8.reuse ;  /* 0x000000010d0dc824 */ /* 0x100fe200078e0a08 */
[C---:B------:R-:W-:Y:S01]  /*10d0*/  ISETP.GT.U32.AND P4, PT, R8.reuse, R29, PT ;  /* 0x0000001d0800720c */ /* 0x040fe20003f84070 */
[--C-:B------:R-:W-:Y:S01]  /*10e0*/  @!P2 IMAD.IADD R25, R25, 0x1, -R8.reuse ;  /* 0x000000011919a824 */ /* 0x100fe200078e0a08 */
[C---:B------:R-:W-:Y:S01]  /*10f0*/  ISETP.GT.U32.AND P2, PT, R8.reuse, R37, PT ;  /* 0x000000250800720c */ /* 0x040fe20003f44070 */
[----:B------:R-:W-:Y:S01]  /*1100*/  @!P3 IMAD.IADD R27, R27, 0x1, -R8 ;  /* 0x000000011b1bb824 */ /* 0x000fe200078e0a08 */
[C---:B------:R-:W-:Y:S01]  /*1110*/  ISETP.GT.U32.AND P3, PT, R8.reuse, R39, PT ;  /* 0x000000270800720c */ /* 0x040fe20003f64070 */
[----:B------:R-:W-:Y:S02]  /*1120*/  IMAD.MOV R10, RZ, RZ, -R10 ;  /* 0x000000ffff0a7224 */ /* 0x000fe400078e0a0a */
[----:B------:R-:W-:Y:S02]  /*1130*/  IMAD.MOV R9, RZ, RZ, -R9 ;  /* 0x000000ffff097224 */ /* 0x000fe400078e0a09 */
[C---:B------:R-:W-:Y:S01]  /*1140*/  IMAD R43, R8.reuse, R10, R43 ;  /* 0x0000000a082b7224 */ /* 0x040fe200078e022b */
[----:B------:R-:W-:Y:S01]  /*1150*/  SHF.R.S32.HI R10, RZ, 0x1f, R19 ;  /* 0x0000001fff0a7819 */ /* 0x000fe20000011413 */
[----:B------:R-:W-:-:S02]  /*1160*/  IMAD R41, R8, R9, R41 ;  /* 0x0000000908297224 */ /* 0x000fc400078e0229 */
[--C-:B------:R-:W-:Y:S01]  /*1170*/  @!P1 IMAD.IADD R21, R21, 0x1, -R8.reuse ;  /* 0x0000000115159824 */ /* 0x100fe200078e0a08 */
[C---:B------:R-:W-:Y:S01]  /*1180*/  ISETP.GT.U32.AND P1, PT, R8.reuse, R35, PT ;  /* 0x000000230800720c */ /* 0x040fe20003f24070 */
        /* <DEDUP_REMOVED lines=11> */
[----:B------:R-:W-:Y:S01]  /*1240*/  ISETP.GE.AND P0, PT, R3, RZ, PT ;  /* 0x000000ff0300720c */ /* 0x000fe20003f06270 */
[--C-:B------:R-:W-:Y:S01]  /*1250*/  @!P1 IMAD.IADD R35, R35, 0x1, -R8.reuse ;  /* 0x0000000123239824 */ /* 0x100fe200078e0a08 */
[C---:B------:R-:W-:Y:S01]  /*1260*/  ISETP.GT.U32.AND P1, PT, R8.reuse, R29, PT ;  /* 0x0000001d0800720c */ /* 0x040fe20003f24070 */
[--C-:B------:R-:W-:Y:S01]  /*1270*/  @!P5 IMAD.IADD R43, R43, 0x1, -R8.reuse ;  /* 0x000000012b2bd824 */ /* 0x100fe200078e0a08 */
[----:B------:R-:W-:Y:S01]  /*1280*/  ISETP.GT.U32.AND P5, PT, R8, R37, PT ;  /* 0x000000250800720c */ /* 0x000fe20003fa4070 */
[--C-:B------:R-:W-:Y:S01]  /*1290*/  @!P6 IMAD.IADD R27, R27, 0x1, -R8.reuse ;  /* 0x000000011b1be824 */ /* 0x100fe200078e0a08 */
[----:B------:R-:W-:Y:S01]  /*12a0*/  LEA.HI R19, R10, R19, RZ, 0x5 ;  /* 0x000000130a137211 */ /* 0x000fe200078f28ff */
[--C-:B------:R-:W-:Y:S01]  /*12b0*/  @!P4 IMAD.IADD R41, R41, 0x1, -R8.reuse ;  /* 0x000000012929c824 */ /* 0x100fe200078e0a08 */
[C---:B------:R-:W-:Y:S01]  /*12c0*/  ISETP.GT.U32.AND P4, PT, R8.reuse, R35, PT ;  /* 0x000000230800720c */ /* 0x040fe20003f84070 */
[--C-:B------:R-:W-:Y:S01]  /*12d0*/  @!P2 IMAD.IADD R31, R31, 0x1, -R8.reuse ;  /* 0x000000011f1fa824 */ /* 0x100fe200078e0a08 */
[----:B------:R-:W-:Y:S01]  /*12e0*/  ISETP.GT.U32.AND P2, PT, R8, R43, PT ;  /* 0x0000002b0800720c */ /* 0x000fe20003f44070 */
[----:B------:R-:W-:Y:S01]  /*12f0*/  @!P3 IMAD.IADD R33, R33, 0x1, -R8 ;  /* 0x000000012121b824 */ /* 0x000fe200078e0a08 */
[----:B------:R-:W-:Y:S01]  /*1300*/  ISETP.NE.AND P3, PT, R22, RZ, PT ;  /* 0x000000ff1600720c */ /* 0x000fe20003f65270 */
[----:B------:R-:W-:Y:S01]  /*1310*/  @!P0 IMAD.MOV R18, RZ, RZ, -R18 ;  /* 0x000000ffff128224 */ /* 0x000fe200078e0a12 */
[----:B------:R-:W-:Y:S01]  /*1320*/  ISETP.LE.AND P0, PT, RZ, UR7, PT ;  /* 0x00000007ff007c0c */ /* 0x000fe2000bf03270 */
[--C-:B------:R-:W-:Y:S01]  /*1330*/  @!P1 IMAD.IADD R29, R29, 0x1, -R8.reuse ;  /* 0x000000011d1d9824 */ /* 0x100fe200078e0a08 */
[----:B------:R-:W-:Y:S01]  /*1340*/  ISETP.GT.U32.AND P6, PT, R8, R41, PT ;  /* 0x000000290800720c */ /* 0x000fe20003fc4070 */
[--C-:B------:R-:W-:Y:S01]  /*1350*/  @!P5 IMAD.IADD R37, R37, 0x1, -R8.reuse ;  /* 0x000000012525d824 */ /* 0x100fe200078e0a08 */
[----:B------:R-:W-:Y:S01]  /*1360*/  ISETP.LE.AND P5, PT, RZ, UR6, PT ;  /* 0x00000006ff007c0c */ /* 0x000fe2000bfa3270 */
[----:B------:R-:W-:Y:S01]  /*1370*/  IMAD.SHL.U32 R7, R0, 0x20, RZ ;  /* 0x0000002000077824 */ /* 0x000fe200078e00ff */
[----:B------:R-:W-:Y:S01]  /*1380*/  ISETP.GT.U32.AND P1, PT, R8, R39, PT ;  /* 0x000000270800720c */ /* 0x000fe20003f24070 */
[--C-:B------:R-:W-:Y:S01]  /*1390*/  @!P4 IMAD.IADD R35, R35, 0x1, -R8.reuse ;  /* 0x000000012323c824 */ /* 0x100fe200078e0a08 */
[----:B------:R-:W-:Y:S01]  /*13a0*/  ISETP.LE.AND P4, PT, RZ, UR5, PT ;  /* 0x00000005ff007c0c */ /* 0x000fe2000bf83270 */
[--C-:B------:R-:W-:Y:S01]  /*13b0*/  @!P2 IMAD.IADD R43, R43, 0x1, -R8.reuse ;  /* 0x000000012b2ba824 */ /* 0x100fe200078e0a08 */
[----:B------:R-:W-:Y:S01]  /*13c0*/  ISETP.LE.AND P2, PT, RZ, UR14, PT ;  /* 0x0000000eff007c0c */ /* 0x000fe2000bf43270 */
[----:B------:R-:W-:Y:S01]  /*13d0*/  ULDC UR5, c[0x0][0x234] ;  /* 0x00008d0000057ab9 */ /* 0x000fe20000000800 */
[----:B------:R-:W-:Y:S01]  /*13e0*/  @!P3 LOP3.LUT R18, RZ, R22, RZ, 0x33, !PT ;  /* 0x00000016ff12b212 */ /* 0x000fe200078e33ff */
[----:B------:R-:W-:Y:S01]  /*13f0*/  @!P0 IMAD.MOV R15, RZ, RZ, -R15 ;  /* 0x000000ffff0f8224 */ /* 0x000fe200078e0a0f */
[----:B------:R-:W-:Y:S01]  /*1400*/  ISETP.LE.AND P3, PT, RZ, UR15, PT ;  /* 0x0000000fff007c0c */ /* 0x000fe2000bf63270 */
[--C-:B------:R-:W-:Y:S01]  /*1410*/  @!P6 IMAD.IADD R41, R41, 0x1, -R8.reuse ;  /* 0x000000012929e824 */ /* 0x100fe200078e0a08 */
[----:B------:R-:W-:Y:S01]  /*1420*/  ISETP.LE.AND P0, PT, RZ, UR18, PT ;  /* 0x00000012ff007c0c */ /* 0x000fe2000bf03270 */
[----:B------:R-:W-:Y:S01]  /*1430*/  @!P5 IMAD.MOV R13, RZ, RZ, -R13 ;  /* 0x000000ffff0dd224 */ /* 0x000fe200078e0a0d */
[----:B------:R-:W-:Y:S01]  /*1440*/  ISETP.LE.AND P5, PT, RZ, UR17, PT ;  /* 0x00000011ff007c0c */ /* 0x000fe2000bfa3270 */
[----:B------:R-:W-:Y:S01]  /*1450*/  @!P1 IMAD.IADD R39, R39, 0x1, -R8 ;  /* 0x0000000127279824 */ /* 0x000fe200078e0a08 */
[----:B------:R-:W-:Y:S01]  /*1460*/  ISETP.LE.AND P6, PT, RZ, UR25, PT ;  /* 0x00000019ff007c0c */ /* 0x000fe2000bfc3270 */
[----:B------:R-:W-:Y:S01]  /*1470*/  @!P4 IMAD.MOV R11, RZ, RZ, -R11 ;  /* 0x000000ffff0bc224 */ /* 0x000fe200078e0a0b */
[----:B------:R-:W-:Y:S01]  /*1480*/  ISETP.LE.AND P4, PT, RZ, UR16, PT ;  /* 0x00000010ff007c0c */ /* 0x000fe2000bf83270 */
[----:B------:R-:W-:Y:S01]  /*1490*/  @!P2 IMAD.MOV R17, RZ, RZ, -R17 ;  /* 0x000000ffff11a224 */ /* 0x000fe200078e0a11 */
[----:B------:R-:W-:Y:S01]  /*14a0*/  ISETP.LE.AND P2, PT, RZ, UR19, PT ;  /* 0x00000013ff007c0c */ /* 0x000fe2000bf43270 */
[----:B------:R-:W-:Y:S01]  /*14b0*/  ULDC.64 UR14, c[0x0][0x218] ;  /* 0x00008600000e7ab9 */ /* 0x000fe20000000a00 */
[----:B------:R-:W-:Y:S01]  /*14c0*/  ISETP.NE.AND P1, PT, R23, RZ, PT ;  /* 0x000000ff1700720c */ /* 0x000fe20003f25270 */
[----:B------:R-:W-:Y:S01]  /*14d0*/  @!P3 IMAD.MOV R21, RZ, RZ, -R21 ;  /* 0x000000ffff15b224 */ /* 0x000fe200078e0a15 */
[----:B------:R-:W-:Y:S01]  /*14e0*/  ISETP.LE.AND P3, PT, RZ, UR20, PT ;  /* 0x00000014ff007c0c */ /* 0x000fe2000bf63270 */
[----:B------:R-:W-:Y:S01]  /*14f0*/  @!P0 IMAD.MOV R29, RZ, RZ, -R29 ;  /* 0x000000ffff1d8224 */ /* 0x000fe200078e0a1d */
[----:B------:R-:W-:Y:S01]  /*1500*/  ISETP.LE.AND P0, PT, RZ, UR23, PT ;  /* 0x00000017ff007c0c */ /* 0x000fe2000bf03270 */
[----:B------:R-:W-:Y:S01]  /*1510*/  @!P5 IMAD.MOV R27, RZ, RZ, -R27 ;  /* 0x000000ffff1bd224 */ /* 0x000fe200078e0a1b */
[----:B------:R-:W-:Y:S01]  /*1520*/  ISETP.LE.AND P5, PT, RZ, UR22, PT ;  /* 0x00000016ff007c0c */ /* 0x000fe2000bfa3270 */
[----:B------:R-:W-:Y:S01]  /*1530*/  @!P6 IMAD.MOV R45, RZ, RZ, -R45 ;  /* 0x000000ffff2de224 */ /* 0x000fe200078e0a2d */
[----:B------:R-:W-:Y:S01]  /*1540*/  LOP3.LUT R8, RZ, R23, RZ, 0x33, !PT ;  /* 0x00000017ff087212 */ /* 0x000fe200078e33ff */
[----:B------:R-:W-:Y:S01]  /*1550*/  @!P4 IMAD.MOV R25, RZ, RZ, -R25 ;  /* 0x000000ffff19c224 */ /* 0x000fe200078e0a19 */
[----:B------:R-:W-:Y:S01]  /*1560*/  ISETP.LE.AND P4, PT, RZ, UR21, PT ;  /* 0x00000015ff007c0c */ /* 0x000fe2000bf83270 */
[----:B------:R-:W-:Y:S01]  /*1570*/  @!P2 IMAD.MOV R31, RZ, RZ, -R31 ;  /* 0x000000ffff1fa224 */ /* 0x000fe200078e0a1f */
[----:B------:R-:W-:Y:S01]  /*1580*/  ISETP.LE.AND P2, PT, RZ, UR24, PT ;  /* 0x00000018ff007c0c */ /* 0x000fe2000bf43270 */
[----:B------:R-:W-:Y:S01]  /*1590*/  IMAD R18, R18, UR5, RZ ;  /* 0x0000000512127c24 */ /* 0x000fe2000f8e02ff */
[C---:B------:R-:W-:Y:S01]  /*15a0*/  SEL R13, R8.reuse, R13, !P1 ;  /* 0x0000000d080d7207 */ /* 0x040fe20004800000 */
[----:B------:R-:W-:Y:S01]  /*15b0*/  @!P3 IMAD.MOV R33, RZ, RZ, -R33 ;  /* 0x000000ffff21b224 */ /* 0x000fe200078e0a21 */
[----:B------:R-:W-:Y:S01]  /*15c0*/  ISETP.LE.AND P3, PT, RZ, UR4, PT ;  /* 0x00000004ff007c0c */ /* 0x000fe2000bf63270 */
[----:B------:R-:W-:Y:S01]  /*15d0*/  ULDC UR4, c[0x0][0x240] ;  /* 0x0000900000047ab9 */ /* 0x000fe20000000800 */
[C---:B------:R-:W-:Y:S01]  /*15e0*/  SEL R15, R8.reuse, R15, !P1 ;  /* 0x0000000f080f7207 */ /* 0x040fe20004800000 */
[----:B------:R-:W-:Y:S01]  /*15f0*/  IMAD R13, R13, UR4, RZ ;  /* 0x000000040d0d7c24 */ /* 0x000fe2000f8e02ff */
[C---:B------:R-:W-:Y:S01]  /*1600*/  SEL R31, R8.reuse, R31, !P1 ;  /* 0x0000001f081f7207 */ /* 0x040fe20004800000 */
[----:B------:R-:W-:Y:S01]  /*1610*/  @!P5 IMAD.MOV R37, RZ, RZ, -R37 ;  /* 0x000000ffff25d224 */ /* 0x000fe200078e0a25 */
[C---:B------:R-:W-:Y:S01]  /*1620*/  SEL R33, R8.reuse, R33, !P1 ;  /* 0x0000002108217207 */ /* 0x040fe20004800000 */
[----:B------:R-:W-:Y:S01]  /*1630*/  @!P4 IMAD.MOV R35, RZ, RZ, -R35 ;  /* 0x000000ffff23c224 */ /* 0x000fe200078e0a23 */
[----:B------:R-:W-:Y:S01]  /*1640*/  SHF.R.S32.HI R115, RZ, 0x1f, R13 ;  /* 0x0000001fff737819 */ /* 0x000fe2000001140d */
[----:B------:R-:W-:Y:S01]  /*1650*/  @!P0 IMAD.MOV R39, RZ, RZ, -R39 ;  /* 0x000000ffff278224 */ /* 0x000fe200078e0a27 */
[C---:B------:R-:W-:Y:S01]  /*1660*/  SEL R11, R8.reuse, R11, !P1 ;  /* 0x0000000b080b7207 */ /* 0x040fe20004800000 */
[----:B------:R-:W-:Y:S01]  /*1670*/  @!P2 IMAD.MOV R41, RZ, RZ, -R41 ;  /* 0x000000ffff29a224 */ /* 0x000fe200078e0a29 */
[----:B------:R-:W-:Y:S01]  /*1680*/  IADD3 R87, P2, R13, UR14, RZ ;  /* 0x0000000e0d577c10 */ /* 0x000fe2000ff5e0ff */
[----:B------:R-:W-:Y:S01]  /*1690*/  @!P3 IMAD.MOV R43, RZ, RZ, -R43 ;  /* 0x000000ffff2bb224 */ /* 0x000fe200078e0a2b */
[----:B------:R-:W0:Y:S01]  /*16a0*/  LDC R13, c[0x0][0x238] ;  /* 0x00008e00ff0d7b82 */ /* 0x000e220000000800 */
[----:B------:R-:W-:Y:S01]  /*16b0*/  IMAD R15, R15, UR4, RZ ;  /* 0x000000040f0f7c24 */ /* 0x000fe2000f8e02ff */
[C---:B------:R-:W-:Y:S01]  /*16c0*/  SEL R17, R8.reuse, R17, !P1 ;  /* 0x0000001108117207 */ /* 0x040fe20004800000 */
        /* <DEDUP_REMOVED lines=8> */
[----:B------:R-:W-:Y:S01]  /*1750*/  ULDC.64 UR6, c[0x0][0x210] ;  /* 0x0000840000067ab9 */ /* 0x000fe20000000a00 */
        /* <DEDUP_REMOVED lines=10> */
[----:B------:R-:W-:Y:S01]  /*1800*/  SEL R8, R8, R45, !P1 ;  /* 0x0000002d08087207 */ /* 0x000fe20004800000 */
[----:B------:R-:W-:Y:S01]  /*1810*/  IMAD R37, R37, UR4, RZ ;  /* 0x0000000425257c24 */ /* 0x000fe2000f8e02ff */
[----:B------:R-:W-:Y:S01]  /*1820*/  SHF.R.S32.HI R119, RZ, 0x1f, R15 ;  /* 0x0000001fff777819 */ /* 0x000fe2000001140f */
[----:B------:R-:W-:Y:S01]  /*1830*/  IMAD R39, R39, UR4, RZ ;  /* 0x0000000427277c24 */ /* 0x000fe2000f8e02ff */
[----:B------:R-:W-:Y:S01]  /*1840*/  IADD3 R89, P1, R15, UR14, RZ ;  /* 0x0000000e0f597c10 */ /* 0x000fe2000ff3e0ff */
[----:B------:R-:W-:Y:S01]  /*1850*/  IMAD R8, R8, UR4, RZ ;  /* 0x0000000408087c24 */ /* 0x000fe2000f8e02ff */
[----:B------:R-:W-:Y:S01]  /*1860*/  IADD3.X R115, R115, UR15, RZ, P2, !PT ;  /* 0x0000000f73737c10 */ /* 0x000fe200097fe4ff */
[----:B------:R-:W-:Y:S01]  /*1870*/  IMAD R41, R41, UR4, RZ ;  /* 0x0000000429297c24 */ /* 0x000fe2000f8e02ff */
[----:B------:R-:W-:Y:S01]  /*1880*/  SHF.R.S32.HI R69, RZ, 0x1f, R31 ;  /* 0x0000001fff457819 */ /* 0x000fe2000001141f */
[----:B------:R-:W-:Y:S01]  /*1890*/  IMAD R43, R43, UR4, RZ ;  /* 0x000000042b2b7c24 */ /* 0x000fe2000f8e02ff */
[----:B------:R-:W-:Y:S01]  /*18a0*/  IADD3 R117, P2, R31, UR14, RZ ;  /* 0x0000000e1f757c10 */ /* 0x000fe2000ff5e0ff */
[----:B------:R-:W-:Y:S01]  /*18b0*/  ULDC UR5, c[0x0][0x23c] ;  /* 0x00008f0000057ab9 */ /* 0x000fe20000000800 */
[----:B------:R-:W-:Y:S01]  /*18c0*/  IADD3.X R119, R119, UR15, RZ, P1, !PT ;  /* 0x0000000f77777c10 */ /* 0x000fe20008ffe4ff */
[----:B------:R-:W-:Y:S01]  /*18d0*/  UIADD3 UR4, UR8, 0x2000, URZ ;  /* 0x0000200008047890 */ /* 0x000fe2000fffe03f */
[----:B------:R-:W-:Y:S01]  /*18e0*/  SHF.R.S32.HI R65, RZ, 0x1f, R33 ;  /* 0x0000001fff417819 */ /* 0x000fe20000011421 */
[-C--:B0-----:R-:W-:Y:S01]  /*18f0*/  IMAD R16, R5, R13.reuse, RZ ;  /* 0x0000000d05107224 */ /* 0x081fe200078e02ff */
[----:B------:R-:W-:Y:S01]  /*1900*/  IADD3 R121, P1, R33, UR14, RZ ;  /* 0x0000000e21797c10 */ /* 0x000fe2000ff3e0ff */
[----:B------:R-:W-:Y:S01]  /*1910*/  USHF.R.U32.HI UR4, URZ, 0x4, UR4 ;  /* 0x000000043f047899 */ /* 0x000fe20008011604 */
[----:B------:R-:W-:Y:S01]  /*1920*/  SHF.R.S32.HI R85, RZ, 0x1f, R21 ;  /* 0x0000001fff557819 */ /* 0x000fe20000011415 */
[-C--:B------:R-:W-:Y:S01]  /*1930*/  IMAD R15, R4, R13.reuse, RZ ;  /* 0x0000000d040f7224 */ /* 0x080fe200078e02ff */
[----:B------:R-:W-:Y:S01]  /*1940*/  IADD3 R93, P4, R21, UR14, RZ ;  /* 0x0000000e155d7c10 */ /* 0x000fe2000ff9e0ff */
[----:B------:R-:W-:Y:S01]  /*1950*/  IMAD R14, R2, R13, RZ ;  /* 0x0000000d020e7224 */ /* 0x000fe200078e02ff */
[----:B------:R-:W-:-:S02]  /*1960*/  IADD3.X R69, R69, UR15, RZ, P2, !PT ;  /* 0x0000000f45457c10 */ /* 0x000fc400097fe4ff */
[----:B------:R-:W-:Y:S02]  /*1970*/  CS2R R30, SRZ ;  /* 0x00000000001e7805 */ /* 0x000fe4000001ff00 */
[----:B------:R-:W-:Y:S02]  /*1980*/  SHF.R.S32.HI R111, RZ, 0x1f, R11 ;  /* 0x0000001fff6f7819 */ /* 0x000fe4000001140b */
[----:B------:R-:W-:Y:S02]  /*1990*/  CS2R R32, SRZ ;  /* 0x0000000000207805 */ /* 0x000fe4000001ff00 */
[----:B------:R-:W-:Y:S02]  /*19a0*/  SHF.R.S32.HI R21, RZ, 0x1f, R8 ;  /* 0x0000001fff157819 */ /* 0x000fe40000011408 */
[----:B------:R-:W-:Y:S02]  /*19b0*/  CS2R R44, SRZ ;  /* 0x00000000002c7805 */ /* 0x000fe4000001ff00 */
[----:B------:R-:W-:Y:S01]  /*19c0*/  IADD3 R67, P2, R8, UR14, RZ ;  /* 0x0000000e08437c10 */ /* 0x000fe2000ff5e0ff */
[----:B------:R-:W-:Y:S01]  /*19d0*/  USGXT.U32 UR4, UR4, 0xe ;  /* 0x0000000e0404789a */ /* 0x000fe20008000000 */
[----:B------:R-:W-:-:S02]  /*19e0*/  LOP3.LUT R9, R7, 0x760, RZ, 0xc0, !PT ;  /* 0x0000076007097812 */ /* 0x000fc400078ec0ff */
[----:B------:R-:W-:Y:S02]  /*19f0*/  IADD3 R11, P3, R11, UR14, RZ ;  /* 0x0000000e0b0b7c10 */ /* 0x000fe4000ff7e0ff */
[----:B------:R-:W-:Y:S02]  /*1a00*/  SHF.R.S32.HI R8, RZ, 0x7, R0 ;  /* 0x00000007ff087819 */ /* 0x000fe40000011400 */
[----:B------:R-:W-:Y:S02]  /*1a10*/  IADD3.X R65, R65, UR15, RZ, P1, !PT ;  /* 0x0000000f41417c10 */ /* 0x000fe40008ffe4ff */
[----:B------:R-:W-:Y:S02]  /*1a20*/  IADD3 R22, P1, R18, UR6, RZ ;  /* 0x0000000612167c10 */ /* 0x000fe4000ff3e0ff */
[----:B------:R-:W-:Y:S02]  /*1a30*/  LOP3.LUT R9, R9, 0x90, R12, 0xf8, !PT ;  /* 0x0000009009097812 */ /* 0x000fe400078ef80c */
[----:B------:R-:W-:-:S02]  /*1a40*/  IADD3.X R111, R111, UR15, RZ, P3, !PT ;  /* 0x0000000f6f6f7c10 */ /* 0x000fc40009ffe4ff */
[----:B------:R-:W-:Y:S02]  /*1a50*/  SGXT R8, R8, 0x1 ;  /* 0x000000010808781a */ /* 0x000fe40000000200 */
[----:B------:R-:W-:Y:S02]  /*1a60*/  SHF.R.S32.HI R123, RZ, 0x1f, R17 ;  /* 0x0000001fff7b7819 */ /* 0x000fe40000011411 */
[----:B------:R-:W-:Y:S01]  /*1a70*/  IADD3 R91, P0, R17, UR14, RZ ;  /* 0x0000000e115b7c10 */ /* 0x000fe2000ff1e0ff */
[----:B------:R-:W-:Y:S01]  /*1a80*/  IMAD.SHL.U32 R17, R13, 0x20, RZ ;  /* 0x000000200d117824 */ /* 0x000fe200078e00ff */
[----:B------:R-:W-:Y:S01]  /*1a90*/  SHF.R.S32.HI R81, RZ, 0x1f, R25 ;  /* 0x0000001fff517819 */ /* 0x000fe20000011419 */
[----:B------:R-:W-:Y:S01]  /*1aa0*/  IMAD R13, R6, R13, RZ ;  /* 0x0000000d060d7224 */ /* 0x000fe200078e02ff */
[----:B------:R-:W-:Y:S02]  /*1ab0*/  IADD3 R95, P6, R25, UR14, RZ ;  /* 0x0000000e195f7c10 */ /* 0x000fe4000ffde0ff */
[----:B------:R-:W-:-:S02]  /*1ac0*/  CS2R R24, SRZ ;  /* 0x0000000000187805 */ /* 0x000fc4000001ff00 */
[----:B------:R-:W-:Y:S02]  /*1ad0*/  SHF.R.S32.HI R77, RZ, 0x1f, R27 ;  /* 0x0000001fff4d7819 */ /* 0x000fe4000001141b */
[----:B------:R-:W-:Y:S02]  /*1ae0*/  IADD3 R109, P5, R27, UR14, RZ ;  /* 0x0000000e1b6d7c10 */ /* 0x000fe4000ffbe0ff */
[----:B------:R-:W-:Y:S02]  /*1af0*/  CS2R R26, SRZ ;  /* 0x00000000001a7805 */ /* 0x000fe4000001ff00 */
[----:B------:R-:W-:Y:S02]  /*1b00*/  SHF.R.S32.HI R73, RZ, 0x1f, R29 ;  /* 0x0000001fff497819 */ /* 0x000fe4000001141d */
[----:B------:R-:W-:Y:S02]  /*1b10*/  IADD3 R113, P3, R29, UR14, RZ ;  /* 0x0000000e1d717c10 */ /* 0x000fe4000ff7e0ff */
[----:B------:R-:W-:-:S02]  /*1b20*/  CS2R R28, SRZ ;  /* 0x00000000001c7805 */ /* 0x000fc4000001ff00 */
[----:B------:R-:W-:Y:S01]  /*1b30*/  LEA.HI.X.SX32 R20, R18, UR7, 0x1, P1 ;  /* 0x0000000712147c11 */ /* 0x000fe200088f0eff */
[----:B------:R-:W-:Y:S01]  /*1b40*/  IMAD R18, R60, UR5, RZ ;  /* 0x000000053c127c24 */ /* 0x000fe2000f8e02ff */
[----:B------:R-:W-:Y:S02]  /*1b50*/  LOP3.LUT R97, R8, 0x90, RZ, 0xc0, !PT ;  /* 0x0000009008617812 */ /* 0x000fe400078ec0ff */
[----:B------:R-:W-:Y:S02]  /*1b60*/  LOP3.LUT R12, R9, R2, RZ, 0xfc, !PT ;  /* 0x00000002090c7212 */ /* 0x000fe400078efcff */
[----:B------:R-:W-:Y:S02]  /*1b70*/  IADD3.X R123, R123, UR15, RZ, P0, !PT ;  /* 0x0000000f7b7b7c10 */ /* 0x000fe400087fe4ff */
[----:B------:R-:W-:Y:S02]  /*1b80*/  IADD3.X R85, R85, UR15, RZ, P4, !PT ;  /* 0x0000000f55557c10 */ /* 0x000fe4000a7fe4ff */
[----:B------:R-:W-:-:S02]  /*1b90*/  IADD3.X R81, R81, UR15, RZ, P6, !PT ;  /* 0x0000000f51517c10 */ /* 0x000fc4000b7fe4ff */
[----:B------:R-:W-:Y:S02]  /*1ba0*/  IADD3.X R77, R77, UR15, RZ, P5, !PT ;  /* 0x0000000f4d4d7c10 */ /* 0x000fe4000affe4ff */
[----:B------:R-:W-:Y:S02]  /*1bb0*/  IADD3.X R73, R73, UR15, RZ, P3, !PT ;  /* 0x0000000f49497c10 */ /* 0x000fe40009ffe4ff */
[----:B------:R-:W-:Y:S02]  /*1bc0*/  SHF.R.S32.HI R63, RZ, 0x1f, R35 ;  /* 0x0000001fff3f7819 */ /* 0x000fe40000011423 */
[----:B------:R-:W-:Y:S02]  /*1bd0*/  IADD3 R125, P0, R35, UR14, RZ ;  /* 0x0000000e237d7c10 */ /* 0x000fe4000ff1e0ff */
[----:B------:R-:W-:Y:S02]  /*1be0*/  CS2R R34, SRZ ;  /* 0x0000000000227805 */ /* 0x000fe4000001ff00 */
[----:B------:R-:W-:-:S02]  /*1bf0*/  SHF.R.S32.HI R61, RZ, 0x1f, R37 ;  /* 0x0000001fff3d7819 */ /* 0x000fc40000011425 */
[----:B------:R-:W-:Y:S02]  /*1c00*/  IADD3 R83, P4, R37, UR14, RZ ;  /* 0x0000000e25537c10 */ /* 0x000fe4000ff9e0ff */
[----:B------:R-:W-:Y:S02]  /*1c10*/  CS2R R36, SRZ ;  /* 0x0000000000247805 */ /* 0x000fe4000001ff00 */
[----:B------:R-:W-:Y:S02]  /*1c20*/  SHF.R.S32.HI R59, RZ, 0x1f, R39 ;  /* 0x0000001fff3b7819 */ /* 0x000fe40000011427 */
[----:B------:R-:W-:Y:S02]  /*1c30*/  IADD3 R79, P6, R39, UR14, RZ ;  /* 0x0000000e274f7c10 */ /* 0x000fe4000ffde0ff */
[----:B------:R-:W-:Y:S02]  /*1c40*/  CS2R R38, SRZ ;  /* 0x0000000000267805 */ /* 0x000fe4000001ff00 */
[----:B------:R-:W-:-:S02]  /*1c50*/  SHF.R.S32.HI R57, RZ, 0x1f, R41 ;  /* 0x0000001fff397819 */ /* 0x000fc40000011429 */
[----:B------:R-:W-:Y:S02]  /*1c60*/  IADD3 R75, P5, R41, UR14, RZ ;  /* 0x0000000e294b7c10 */ /* 0x000fe4000ffbe0ff */
[----:B------:R-:W-:Y:S02]  /*1c70*/  CS2R R40, SRZ ;  /* 0x0000000000287805 */ /* 0x000fe4000001ff00 */
[----:B------:R-:W-:Y:S02]  /*1c80*/  SHF.R.S32.HI R23, RZ, 0x1f, R43 ;  /* 0x0000001fff177819 */ /* 0x000fe4000001142b */
[----:B------:R-:W-:Y:S01]  /*1c90*/  IADD3 R71, P3, R43, UR14, RZ ;  /* 0x0000000e2b477c10 */ /* 0x000fe2000ff7e0ff */
[----:B------:R-:W-:Y:S01]  /*1ca0*/  USHF.L.U32 UR14, UR5, 0x5, URZ ;  /* 0x00000005050e7899 */ /* 0x000fe2000800063f */
[----:B------:R-:W-:Y:S02]  /*1cb0*/  CS2R R42, SRZ ;  /* 0x00000000002a7805 */ /* 0x000fe4000001ff00 */
[----:B------:R-:W-:-:S02]  /*1cc0*/  SHF.R.S32.HI R19, RZ, 0x5, R19 ;  /* 0x00000005ff137819 */ /* 0x000fc40000011413 */
[----:B------:R-:W-:Y:S02]  /*1cd0*/  SHF.R.S32.HI R10, RZ, 0x1f, R18 ;  /* 0x0000001fff0a7819 */ /* 0x000fe40000011412 */
[----:B------:R-:W-:Y:S02]  /*1ce0*/  LOP3.LUT R9, R97, 0x17f, R0, 0x78, !PT ;  /* 0x0000017f61097812 */ /* 0x000fe400078e7800 */
[----:B------:R-:W-:Y:S02]  /*1cf0*/  LOP3.LUT R8, R12, 0x10, RZ, 0x3c, !PT ;  /* 0x000000100c087812 */ /* 0x000fe400078e3cff */
[----:B------:R-:W-:Y:S02]  /*1d00*/  IADD3.X R63, R63, UR15, RZ, P0, !PT ;  /* 0x0000000f3f3f7c10 */ /* 0x000fe400087fe4ff */
[----:B------:R-:W-:Y:S02]  /*1d10*/  IADD3.X R61, R61, UR15, RZ, P4, !PT ;  /* 0x0000000f3d3d7c10 */ /* 0x000fe4000a7fe4ff */
[----:B------:R-:W-:-:S02]  /*1d20*/  IADD3.X R59, R59, UR15, RZ, P6, !PT ;  /* 0x0000000f3b3b7c10 */ /* 0x000fc4000b7fe4ff */
[----:B------:R-:W-:Y:S02]  /*1d30*/  IADD3.X R57, R57, UR15, RZ, P5, !PT ;  /* 0x0000000f39397c10 */ /* 0x000fe4000affe4ff */
[----:B------:R-:W-:Y:S02]  /*1d40*/  IADD3.X R23, R23, UR15, RZ, P3, !PT ;  /* 0x0000000f17177c10 */ /* 0x000fe40009ffe4ff */
[----:B------:R-:W-:Y:S01]  /*1d50*/  IADD3.X R21, R21, UR15, RZ, P2, !PT ;  /* 0x0000000f15157c10 */ /* 0x000fe200097fe4ff */
[----:B------:R-:W-:-:S12]  /*1d60*/  USHF.R.S32.HI UR15, URZ, 0x1f, UR14 ;  /* 0x0000001f3f0f7899 */ /* 0x000fd8000801140e */
.L_x_2:
[----:B------:R-:W-:Y:S02]  /*1d70*/  ISETP.GE.AND P3, PT, R4, UR12, PT ;  /* 0x0000000c04007c0c */ /* 0x000fe4000bf66270 */
[CC--:B------:R-:W-:Y:S02]  /*1d80*/  IADD3 R98, P2, R15.reuse, R22.reuse, RZ ;  /* 0x000000160f627210 */ /* 0x0c0fe40007f5e0ff */
[C---:B------:R-:W-:Y:S02]  /*1d90*/  IADD3 R104, P1, R14.reuse, R22, RZ ;  /* 0x000000160e687210 */ /* 0x040fe40007f3e0ff */
[----:B------:R-:W-:Y:S02]  /*1da0*/  PRMT R58, RZ, 0x7610, R58 ;  /* 0x00007610ff3a7816 */ /* 0x000fe4000000003a */
[-C--:B------:R-:W-:Y:S02]  /*1db0*/  LEA.HI.X.SX32 R99, R15, R20.reuse, 0x1, P2 ;  /* 0x000000140f637211 */ /* 0x080fe400010f0eff */
[----:B------:R-:W-:-:S02]  /*1dc0*/  LEA.HI.X.SX32 R105, R14, R20, 0x1, P1 ;  /* 0x000000140e697211 */ /* 0x000fc400008f0eff */
[----:B------:R-:W-:Y:S01]  /*1dd0*/  ISETP.GE.AND P0, PT, R2, UR12, PT ;  /* 0x0000000c02007c0c */ /* 0x000fe2000bf06270 */
[----:B------:R0:W2:Y:S01]  /*1de0*/  @!P3 LDG.E.U8 R58, desc[UR10][R98.64] ;  /* 0x0000000a623ab981 */ /* 0x0000a2000c1e1100 */
[----:B------:R-:W-:Y:S02]  /*1df0*/  ISETP.GE.AND P1, PT, R6, UR12, PT ;  /* 0x0000000c06007c0c */ /* 0x000fe4000bf26270 */
[----:B------:R-:W-:Y:S02]  /*1e00*/  ISETP.GE.AND P4, PT, R5, UR12, PT ;  /* 0x0000000c05007c0c */ /* 0x000fe4000bf86270 */
[-C--:B------:R-:W-:Y:S02]  /*1e10*/  IADD3 R100, P2, R13, R22.reuse, RZ ;  /* 0x000000160d647210 */ /* 0x080fe40007f5e0ff */
[----:B------:R-:W-:Y:S02]  /*1e20*/  IADD3 R102, P3, R16, R22, RZ ;  /* 0x0000001610667210 */ /* 0x000fe40007f7e0ff */
[----:B------:R-:W-:-:S02]  /*1e30*/  PRMT R56, RZ, 0x7610, R56 ;  /* 0x00007610ff387816 */ /* 0x000fc40000000038 */
[----:B------:R-:W-:Y:S02]  /*1e40*/  PRMT R62, RZ, 0x7610, R62 ;  /* 0x00007610ff3e7816 */ /* 0x000fe4000000003e */
[----:B------:R-:W-:Y:S02]  /*1e50*/  PRMT R64, RZ, 0x7610, R64 ;  /* 0x00007610ff407816 */ /* 0x000fe40000000040 */
[-C--:B------:R-:W-:Y:S01]  /*1e60*/  LEA.HI.X.SX32 R101, R13, R20.reuse, 0x1, P2 ;  /* 0x000000140d657211 */ /* 0x080fe200010f0eff */
[----:B------:R1:W3:Y:S01]  /*1e70*/  @!P0 LDG.E.U8 R56, desc[UR10][R104.64] ;  /* 0x0000000a68388981 */ /* 0x0002e2000c1e1100 */
[----:B------:R-:W-:-:S03]  /*1e80*/  LEA.HI.X.SX32 R103, R16, R20, 0x1, P3 ;  /* 0x0000001410677211 */ /* 0x000fc600018f0eff */
[----:B------:R4:W5:Y:S04]  /*1e90*/  @!P1 LDG.E.U8 R62, desc[UR10][R100.64] ;  /* 0x0000000a643e9981 */ /* 0x000968000c1e1100 */
[----:B------:R4:W5:Y:S01]  /*1ea0*/  @!P4 LDG.E.U8 R64, desc[UR10][R102.64] ;  /* 0x0000000a6640c981 */ /* 0x000962000c1e1100 */
[----:B------:R-:W-:Y:S01]  /*1eb0*/  BAR.SYNC.DEFER_BLOCKING 0x0 ;  /* 0x0000000000007b1d */ /* 0x000fe20000010000 */
[----:B------:R-:W-:Y:S02]  /*1ec0*/  ISETP.GE.AND P0, PT, R60, UR12, PT ;  /* 0x0000000c3c007c0c */ /* 0x000fe4000bf06270 */
[----:B------:R-:W-:Y:S02]  /*1ed0*/  IADD3 R96, P2, R18, R87, RZ ;  /* 0x0000005712607210 */ /* 0x000fe40007f5e0ff */
[----:B------:R-:W-:-:S02]  /*1ee0*/  PRMT R68, RZ, 0x7610, R68 ;  /* 0x00007610ff447816 */ /* 0x000fc40000000044 */
[----:B0-----:R-:W-:Y:S01]  /*1ef0*/  IADD3 R98, P1, R18, R89, RZ ;  /* 0x0000005912627210 */ /* 0x001fe20007f3e0ff */
[----:B------:R-:W-:Y:S01]  /*1f00*/  IMAD.X R97, R10, 0x1, R115, P2 ;  /* 0x000000010a617824 */ /* 0x000fe200010e0673 */
[C---:B-1----:R-:W-:Y:S02]  /*1f10*/  IADD3 R104, P2, R18.reuse, R91, RZ ;  /* 0x0000005b12687210 */ /* 0x042fe40007f5e0ff */
[----:B------:R-:W-:Y:S01]  /*1f20*/  IADD3 R106, P3, R18, R93, RZ ;  /* 0x0000005d126a7210 */ /* 0x000fe20007f7e0ff */
[C---:B------:R-:W-:Y:S01]  /*1f30*/  IMAD.X R99, R10.reuse, 0x1, R119, P1 ;  /* 0x000000010a637824 */ /* 0x040fe200008e0677 */
[----:B------:R-:W-:Y:S01]  /*1f40*/  PRMT R66, RZ, 0x7610, R66 ;  /* 0x00007610ff427816 */ /* 0x000fe20000000042 */
[C---:B------:R-:W-:Y:S01]  /*1f50*/  IMAD.X R105, R10.reuse, 0x1, R123, P2 ;  /* 0x000000010a697824 */ /* 0x040fe200010e067b */
[----:B------:R-:W-:Y:S01]  /*1f60*/  PRMT R70, RZ, 0x7610, R70 ;  /* 0x00007610ff467816 */ /* 0x000fe20000000046 */
[----:B------:R-:W-:Y:S01]  /*1f70*/  IMAD.X R107, R10, 0x1, R85, P3 ;  /* 0x000000010a6b7824 */ /* 0x000fe200018e0655 */
[----:B------:R-:W-:-:S02]  /*1f80*/  PRMT R72, RZ, 0x7610, R72 ;  /* 0x00007610ff487816 */ /* 0x000fc40000000048 */
[C---:B----4-:R-:W-:Y:S02]  /*1f90*/  IADD3 R100, P2, R18.reuse, R109, RZ ;  /* 0x0000006d12647210 */ /* 0x050fe40007f5e0ff */
[----:B------:R-:W-:Y:S01]  /*1fa0*/  IADD3 R102, P3, R18, R113, RZ ;  /* 0x0000007112667210 */ /* 0x000fe20007f7e0ff */
[----:B------:R0:W4:Y:S01]  /*1fb0*/  @!P0 LDG.E.U8 R68, desc[UR10][R96.64] ;  /* 0x0000000a60448981 */ /* 0x000122000c1e1100 */
[----:B------:R-:W-:Y:S01]  /*1fc0*/  PRMT R78, RZ, 0x7610, R78 ;  /* 0x00007610ff4e7816 */ /* 0x000fe2000000004e */
[C---:B------:R-:W-:Y:S01]  /*1fd0*/  IMAD.X R101, R10.reuse, 0x1, R77, P2 ;  /* 0x000000010a657824 */ /* 0x040fe200010e064d */
[----:B------:R-:W-:Y:S01]  /*1fe0*/  PRMT R76, RZ, 0x7610, R76 ;  /* 0x00007610ff4c7816 */ /* 0x000fe2000000004c */
[----:B------:R1:W4:Y:S01]  /*1ff0*/  @!P0 LDG.E.U8 R66, desc[UR10][R98.64] ;  /* 0x0000000a62428981 */ /* 0x000322000c1e1100 */
[----:B------:R-:W-:Y:S01]  /*2000*/  PRMT R74, RZ, 0x7610, R74 ;  /* 0x00007610ff4a7816 */ /* 0x000fe2000000004a */
[----:B------:R-:W-:Y:S02]  /*2010*/  IMAD.X R103, R10, 0x1, R73, P3 ;  /* 0x000000010a677824 */ /* 0x000fe400018e0649 */
[----:B------:R1:W4:Y:S01]  /*2020*/  @!P0 LDG.E.U8 R70, desc[UR10][R104.64] ;  /* 0x0000000a68468981 */ /* 0x000322000c1e1100 */
[----:B0-----:R-:W-:-:S03]  /*2030*/  IADD3 R96, P1, R18, R95, RZ ;  /* 0x0000005f12607210 */ /* 0x001fc60007f3e0ff */
[----:B------:R0:W4:Y:S02]  /*2040*/  @!P0 LDG.E.U8 R72, desc[UR10][R106.64] ;  /* 0x0000000a6a488981 */ /* 0x000124000c1e1100 */
[----:B------:R-:W-:Y:S01]  /*2050*/  IMAD.X R97, R10, 0x1, R81, P1 ;  /* 0x000000010a617824 */ /* 0x000fe200008e0651 */
[C---:B-1----:R-:W-:Y:S01]  /*2060*/  IADD3 R98, P1, R18.reuse, R117, RZ ;  /* 0x0000007512627210 */ /* 0x042fe20007f3e0ff */
[----:B------:R1:W4:Y:S01]  /*2070*/  @!P0 LDG.E.U8 R76, desc[UR10][R100.64] ;  /* 0x0000000a644c8981 */ /* 0x000322000c1e1100 */
[C---:B------:R-:W-:Y:S02]  /*2080*/  IADD3 R104, P2, R18.reuse, R121, RZ ;  /* 0x0000007912687210 */ /* 0x040fe40007f5e0ff */
[----:B------:R-:W-:Y:S01]  /*2090*/  PRMT R94, RZ, 0x7610, R94 ;  /* 0x00007610ff5e7816 */ /* 0x000fe2000000005e */
[----:B------:R1:W4:Y:S01]  /*20a0*/  @!P0 LDG.E.U8 R78, desc[UR10][R96.64] ;  /* 0x0000000a604e8981 */ /* 0x000322000c1e1100 */
[----:B0-----:R-:W-:Y:S01]  /*20b0*/  IADD3 R106, P3, R18, R125, RZ ;  /* 0x0000007d126a7210 */ /* 0x001fe20007f7e0ff */
[C---:B------:R-:W-:Y:S01]  /*20c0*/  IMAD.X R99, R10.reuse, 0x1, R69, P1 ;  /* 0x000000010a637824 */ /* 0x040fe200008e0645 */
[----:B------:R-:W-:Y:S01]  /*20d0*/  PRMT R92, RZ, 0x7610, R92 ;  /* 0x00007610ff5c7816 */ /* 0x000fe2000000005c */
[----:B------:R0:W4:Y:S01]  /*20e0*/  @!P0 LDG.E.U8 R74, desc[UR10][R102.64] ;  /* 0x0000000a664a8981 */ /* 0x000122000c1e1100 */
[C---:B------:R-:W-:Y:S01]  /*20f0*/  IMAD.X R105, R10.reuse, 0x1, R65, P2 ;  /* 0x000000010a697824 */ /* 0x040fe200010e0641 */
[----:B------:R-:W-:Y:S01]  /*2100*/  PRMT R90, RZ, 0x7610, R90 ;  /* 0x00007610ff5a7816 */ /* 0x000fe2000000005a */
[----:B------:R-:W-:Y:S01]  /*2110*/  IMAD.X R107, R10, 0x1, R63, P3 ;  /* 0x000000010a6b7824 */ /* 0x000fe200018e063f */
[C---:B-1----:R-:W-:Y:S01]  /*2120*/  IADD3 R100, P2, R18.reuse, R79, RZ ;  /* 0x0000004f12647210 */ /* 0x042fe20007f5e0ff */
[----:B------:R1:W4:Y:S01]  /*2130*/  @!P0 LDG.E.U8 R94, desc[UR10][R98.64] ;  /* 0x0000000a625e8981 */ /* 0x000322000c1e1100 */
[----:B------:R-:W-:-:S03]  /*2140*/  IADD3 R96, P1, R18, R83, RZ ;  /* 0x0000005312607210 */ /* 0x000fc60007f3e0ff */
[----:B------:R1:W4:Y:S01]  /*2150*/  @!P0 LDG.E.U8 R92, desc[UR10][R104.64] ;  /* 0x0000000a685c8981 */ /* 0x000322000c1e1100 */
[----:B0-----:R-:W-:Y:S01]  /*2160*/  IADD3 R102, P3, R18, R75, RZ ;  /* 0x0000004b12667210 */ /* 0x001fe20007f7e0ff */
[C---:B------:R-:W-:Y:S02]  /*2170*/  IMAD.X R97, R10.reuse, 0x1, R61, P1 ;  /* 0x000000010a617824 */ /* 0x040fe400008e063d */
[----:B------:R0:W4:Y:S01]  /*2180*/  @!P0 LDG.E.U8 R90, desc[UR10][R106.64] ;  /* 0x0000000a6a5a8981 */ /* 0x000122000c1e1100 */
[----:B------:R-:W-:Y:S01]  /*2190*/  IMAD.X R101, R10, 0x1, R59, P2 ;  /* 0x000000010a657824 */ /* 0x000fe200010e063b */
[----:B-1----:R-:W-:Y:S01]  /*21a0*/  IADD3 R98, P2, R18, R71, RZ ;  /* 0x0000004712627210 */ /* 0x002fe20007f5e0ff */
[----:B------:R-:W-:Y:S01]  /*21b0*/  IMAD.X R103, R10, 0x1, R57, P3 ;  /* 0x000000010a677824 */ /* 0x000fe200018e0639 */
[C---:B------:R-:W-:Y:S02]  /*21c0*/  IADD3 R104, P3, R18.reuse, R67, RZ ;  /* 0x0000004312687210 */ /* 0x040fe40007f7e0ff */
[----:B0-----:R-:W-:Y:S01]  /*21d0*/  IADD3 R106, P1, R18, R11, RZ ;  /* 0x0000000b126a7210 */ /* 0x001fe20007f3e0ff */
[C---:B------:R-:W-:Y:S01]  /*21e0*/  IMAD.X R99, R10.reuse, 0x1, R23, P2 ;  /* 0x000000010a637824 */ /* 0x040fe200010e0617 */
[----:B------:R-:W-:Y:S01]  /*21f0*/  PRMT R88, RZ, 0x7610, R88 ;  /* 0x00007610ff587816 */ /* 0x000fe20000000058 */
[C---:B------:R-:W-:Y:S01]  /*2200*/  IMAD.X R105, R10.reuse, 0x1, R21, P3 ;  /* 0x000000010a697824 */ /* 0x040fe200018e0615 */
[----:B------:R-:W-:Y:S01]  /*2210*/  PRMT R86, RZ, 0x7610, R86 ;  /* 0x00007610ff567816 */ /* 0x000fe20000000056 */
[----:B------:R-:W-:Y:S01]  /*2220*/  IMAD.X R107, R10, 0x1, R111, P1 ;  /* 0x000000010a6b7824 */ /* 0x000fe200008e066f */
[----:B------:R-:W-:-:S02]  /*2230*/  PRMT R84, RZ, 0x7610, R84 ;  /* 0x00007610ff547816 */ /* 0x000fc40000000054 */
[----:B------:R-:W-:Y:S01]  /*2240*/  PRMT R82, RZ, 0x7610, R82 ;  /* 0x00007610ff527816 */ /* 0x000fe20000000052 */
[----:B------:R-:W4:Y:S01]  /*2250*/  @!P0 LDG.E.U8 R88, desc[UR10][R96.64] ;  /* 0x0000000a60588981 */ /* 0x000f22000c1e1100 */
[----:B------:R-:W-:Y:S02]  /*2260*/  PRMT R80, RZ, 0x7610, R80 ;  /* 0x00007610ff507816 */ /* 0x000fe40000000050 */
[----:B------:R-:W-:Y:S01]  /*2270*/  PRMT R108, RZ, 0x7610, R108 ;  /* 0x00007610ff6c7816 */ /* 0x000fe2000000006c */
[----:B------:R-:W4:Y:S04]  /*2280*/  @!P0 LDG.E.U8 R86, desc[UR10][R100.64] ;  /* 0x0000000a64568981 */ /* 0x000f28000c1e1100 */
[----:B------:R-:W4:Y:S04]  /*2290*/  @!P0 LDG.E.U8 R84, desc[UR10][R102.64] ;  /* 0x0000000a66548981 */ /* 0x000f28000c1e1100 */
[----:B------:R-:W4:Y:S04]  /*22a0*/  @!P0 LDG.E.U8 R82, desc[UR10][R98.64] ;  /* 0x0000000a62528981 */ /* 0x000f28000c1e1100 */
[----:B------:R-:W4:Y:S04]  /*22b0*/  @!P0 LDG.E.U8 R80, desc[UR10][R104.64] ;  /* 0x0000000a68508981 */ /* 0x000f28000c1e1100 */
[----:B------:R-:W4:Y:S01]  /*22c0*/  @!P0 LDG.E.U8 R108, desc[UR10][R106.64] ;  /* 0x0000000a6a6c8981 */ /* 0x000f22000c1e1100 */
[----:B------:R-:W-:-:S04]  /*22d0*/  USHF.L.U32 UR5, UR13, 0x5, URZ ;  /* 0x000000050d057899 */ /* 0x000fc8000800063f */
[----:B------:R-:W-:-:S04]  /*22e0*/  ULOP3.LUT UR5, UR5, 0x180, URZ, 0xc0, !UPT ;  /* 0x0000018005057892 */ /* 0x000fc8000f8ec03f */
[----:B------:R-:W-:-:S04]  /*22f0*/  ULEA.HI UR5, UR8, UR5, URZ, 0x1c ;  /* 0x0000000508057291 */ /* 0x000fc8000f8fe03f */
[----:B------:R-:W-:Y:S01]  /*2300*/  ULOP3.LUT UR6, UR5, 0x3fff, URZ, 0xc0, !UPT ;  /* 0x00003fff05067892 */ /* 0x000fe2000f8ec03f */
[----:B------:R-:W-:Y:S02]  /*2310*/  UMOV UR7, 0xc0000010 ;  /* 0xc000001000077882 */ /* 0x000fe40000000000 */
[----:B------:R-:W-:Y:S01]  /*2320*/  UMOV UR5, 0xc0000010 ;  /* 0xc000001000057882 */ /* 0x000fe20000000000 */
[----:B------:R-:W-:Y:S01]  /*2330*/  IADD3 R91, P4, R91, UR14, RZ ;  /* 0x0000000e5b5b7c10 */ /* 0x000fe2000ff9e0ff */
[----:B------:R-:W-:-:S03]  /*2340*/  VIADD R19, R19, 0xffffffff ;  /* 0xffffffff13137836 */ /* 0x000fc60000000000 */
[----:B------:R-:W-:Y:S02]  /*2350*/  IADD3.X R123, R123, UR15, RZ, P4, !PT ;  /* 0x0000000f7b7b7c10 */ /* 0x000fe4000a7fe4ff */
[----:B------:R-:W-:Y:S02]  /*2360*/  IADD3 R125, P4, R125, UR14, RZ ;  /* 0x0000000e7d7d7c10 */ /* 0x000fe4000ff9e0ff */
[----:B------:R-:W-:Y:S02]  /*2370*/  IADD3 R11, P1, R11, UR14, RZ ;  /* 0x0000000e0b0b7c10 */ /* 0x000fe4000ff3e0ff */
[----:B------:R-:W-:Y:S02]  /*2380*/  IADD3 R87, P2, R87, UR14, RZ ;  /* 0x0000000e57577c10 */ /* 0x000fe4000ff5e0ff */
[----:B------:R-:W-:Y:S02]  /*2390*/  IADD3.X R63, R63, UR15, RZ, P4, !PT ;  /* 0x0000000f3f3f7c10 */ /* 0x000fe4000a7fe4ff */
[----:B------:R-:W-:-:S02]  /*23a0*/  ISETP.NE.U32.AND P4, PT, R19, RZ, PT ;  /* 0x000000ff1300720c */ /* 0x000fc40003f85070 */
[----:B------:R-:W-:Y:S02]  /*23b0*/  IADD3 R89, P3, R89, UR14, RZ ;  /* 0x0000000e59597c10 */ /* 0x000fe4000ff7e0ff */
[----:B------:R-:W-:Y:S02]  /*23c0*/  IADD3.X R111, R111, UR15, RZ, P1, !PT ;  /* 0x0000000f6f6f7c10 */ /* 0x000fe40008ffe4ff */
[----:B------:R-:W-:Y:S02]  /*23d0*/  IADD3.X R115, R115, UR15, RZ, P2, !PT ;  /* 0x0000000f73737c10 */ /* 0x000fe400097fe4ff */
[----:B------:R-:W-:Y:S02]  /*23e0*/  IADD3 R93, P5, R93, UR14, RZ ;  /* 0x0000000e5d5d7c10 */ /* 0x000fe4000ffbe0ff */
[----:B------:R-:W-:Y:S02]  /*23f0*/  IADD3 R95, P6, R95, UR14, RZ ;  /* 0x0000000e5f5f7c10 */ /* 0x000fe4000ffde0ff */
[----:B------:R-:W-:-:S02]  /*2400*/  IADD3 R109, P0, R109, UR14, RZ ;  /* 0x0000000e6d6d7c10 */ /* 0x000fc4000ff1e0ff */
[----:B------:R-:W-:Y:S02]  /*2410*/  IADD3 R113, P1, R113, UR14, RZ ;  /* 0x0000000e71717c10 */ /* 0x000fe4000ff3e0ff */
[----:B------:R-:W-:Y:S01]  /*2420*/  IADD3 R117, P2, R117, UR14, RZ ;  /* 0x0000000e75757c10 */ /* 0x000fe2000ff5e0ff */
[----:B--2---:R0:W-:Y:S04]  /*2430*/  STS.U8 [R12+UR8+0x2008], R58 ;  /* 0x0020083a0c007988 */ /* 0x0041e80008000008 */
[----:B---3--:R0:W-:Y:S04]  /*2440*/  STS.U8 [R12+UR8+0x2000], R56 ;  /* 0x002000380c007988 */ /* 0x0081e80008000008 */
[----:B-----5:R0:W-:Y:S04]  /*2450*/  STS.U8 [R8+UR8+0x2000], R62 ;  /* 0x0020003e08007988 */ /* 0x0201e80008000008 */
[----:B------:R0:W-:Y:S04]  /*2460*/  STS.U8 [R8+UR8+0x2008], R64 ;  /* 0x0020084008007988 */ /* 0x0001e80008000008 */
[----:B----4-:R0:W-:Y:S04]  /*2470*/  STS.U8 [R9+UR8+0x1c00], R68 ;  /* 0x001c004409007988 */ /* 0x0101e80008000008 */
[----:B------:R0:W-:Y:S04]  /*2480*/  STS.U8 [R9+UR8+0x1a00], R66 ;  /* 0x001a004209007988 */ /* 0x0001e80008000008 */
        /* <DEDUP_REMOVED lines=12> */
[----:B------:R0:W-:Y:S04]  /*2550*/  STS.U8 [R9+UR8], R80 ;  /* 0x0000005009007988 */ /* 0x0001e80008000008 */
[----:B------:R0:W-:Y:S01]  /*2560*/  STS.U8 [R9+UR8+0x1e00], R108 ;  /* 0x001e006c09007988 */ /* 0x0001e20008000008 */
[----:B------:R1:W-:Y:S06]  /*2570*/  MEMBAR.ALL.CTA ;  /* 0x0000000000007992 */ /* 0x0003ec0000008000 */
[----:B-1----:R-:W1:Y:S02]  /*2580*/  FENCE.VIEW.ASYNC.S ;  /* 0x00000000000073c6 */ /* 0x002e640000000000 */
[----:B-1----:R-:W-:Y:S06]  /*2590*/  BAR.SYNC.DEFER_BLOCKING 0x0 ;  /* 0x0000000000007b1d */ /* 0x002fec0000010000 */
[----:B------:R-:W-:-:S06]  /*25a0*/  WARPGROUP.ARRIVE ;  /* 0x00000000000079c5 */ /* 0x000fcc0000000000 */
[----:B------:R-:W-:Y:S01]  /*25b0*/  QGMMA.64x64x32.F32.E4M3.E4M3 R24, gdesc[UR4], R24, gsb0 ;  /* 0x00e00000041879f3 */ /* 0x000fe20008000818 */
[----:B------:R-:W-:Y:S02]  /*25c0*/  IADD3.X R119, R119, UR15, RZ, P3, !PT ;  /* 0x0000000f77777c10 */ /* 0x000fe40009ffe4ff */
[----:B------:R-:W-:Y:S02]  /*25d0*/  IADD3 R121, P3, R121, UR14, RZ ;  /* 0x0000000e79797c10 */ /* 0x000fe4000ff7e0ff */
[----:B------:R-:W-:Y:S02]  /*25e0*/  IADD3.X R85, R85, UR15, RZ, P5, !PT ;  /* 0x0000000f55557c10 */ /* 0x000fe4000affe4ff */
[----:B------:R-:W-:Y:S02]  /*25f0*/  IADD3.X R81, R81, UR15, RZ, P6, !PT ;  /* 0x0000000f51517c10 */ /* 0x000fe4000b7fe4ff */
[----:B------:R-:W-:Y:S02]  /*2600*/  IADD3.X R77, R77, UR15, RZ, P0, !PT ;  /* 0x0000000f4d4d7c10 */ /* 0x000fe400087fe4ff */
[----:B------:R-:W-:-:S02]  /*2610*/  IADD3.X R73, R73, UR15, RZ, P1, !PT ;  /* 0x0000000f49497c10 */ /* 0x000fc40008ffe4ff */
[----:B------:R-:W-:Y:S02]  /*2620*/  IADD3.X R69, R69, UR15, RZ, P2, !PT ;  /* 0x0000000f45457c10 */ /* 0x000fe400097fe4ff */
[----:B------:R-:W-:Y:S02]  /*2630*/  IADD3 R83, P5, R83, UR14, RZ ;  /* 0x0000000e53537c10 */ /* 0x000fe4000ffbe0ff */
[----:B------:R-:W-:Y:S02]  /*2640*/  IADD3 R79, P6, R79, UR14, RZ ;  /* 0x0000000e4f4f7c10 */ /* 0x000fe4000ffde0ff */
[----:B------:R-:W-:Y:S02]  /*2650*/  IADD3 R75, P0, R75, UR14, RZ ;  /* 0x0000000e4b4b7c10 */ /* 0x000fe4000ff1e0ff */
[----:B------:R-:W-:Y:S02]  /*2660*/  IADD3 R71, P1, R71, UR14, RZ ;  /* 0x0000000e47477c10 */ /* 0x000fe4000ff3e0ff */
[----:B------:R-:W-:-:S02]  /*2670*/  IADD3 R67, P2, R67, UR14, RZ ;  /* 0x0000000e43437c10 */ /* 0x000fc4000ff5e0ff */
[----:B------:R-:W-:Y:S01]  /*2680*/  IADD3.X R65, R65, UR15, RZ, P3, !PT ;  /* 0x0000000f41417c10 */ /* 0x000fe20009ffe4ff */
[----:B------:R-:W-:Y:S01]  /*2690*/  UIADD3 UR12, UR12, -0x20, URZ ;  /* 0xffffffe00c0c7890 */ /* 0x000fe2000fffe03f */
[----:B------:R-:W-:Y:S02]  /*26a0*/  IADD3 R22, P3, R17, R22, RZ ;  /* 0x0000001611167210 */ /* 0x000fe40007f7e0ff */
[----:B------:R-:W-:Y:S02]  /*26b0*/  IADD3.X R61, R61, UR15, RZ, P5, !PT ;  /* 0x0000000f3d3d7c10 */ /* 0x000fe4000affe4ff */
[----:B------:R-:W-:Y:S02]  /*26c0*/  IADD3.X R59, R59, UR15, RZ, P6, !PT ;  /* 0x0000000f3b3b7c10 */ /* 0x000fe4000b7fe4ff */
[----:B------:R-:W-:Y:S02]  /*26d0*/  IADD3.X R57, R57, UR15, RZ, P0, !PT ;  /* 0x0000000f39397c10 */ /* 0x000fe400087fe4ff */
[----:B------:R-:W-:-:S02]  /*26e0*/  IADD3.X R23, R23, UR15, RZ, P1, !PT ;  /* 0x0000000f17177c10 */ /* 0x000fc40008ffe4ff */
[----:B------:R-:W-:Y:S02]  /*26f0*/  IADD3.X R21, R21, UR15, RZ, P2, !PT ;  /* 0x0000000f15157c10 */ /* 0x000fe400097fe4ff */
[----:B------:R-:W-:Y:S01]  /*2700*/  LEA.HI.X.SX32 R20, R17, R20, 0x1, P3 ;  /* 0x0000001411147211 */ /* 0x000fe200018f0eff */
[----:B------:R-:W-:Y:S02]  /*2710*/  WARPGROUP.DEPBAR.LE gsb0, 0x0 ;  /* 0x00008000000079c5 */ /* 0x000fe40000010000 */
[----:B0-----:R-:W-:Y:S05]  /*2720*/  @P4 BRA `(.L_x_2) ;  /* 0xfffffff400904947 */ /* 0x001fea000383ffff */
.L_x_1:
[----:B------:R-:W-:Y:S01]  /*2730*/  F2FP.SATFINITE.E4M3.F32.PACK_AB_MERGE_C R40, R41, R40, RZ ;  /* 0x000000282928723e */ /* 0x000fe200048070ff */
[C---:B------:R-:W-:Y:S01]  /*2740*/  IMAD.SHL.U32 R8, R0.reuse, 0x4, RZ ;  /* 0x0000000400087824 */ /* 0x040fe200078e00ff */
[----:B------:R-:W-:Y:S01]  /*2750*/  F2FP.SATFINITE.E4M3.F32.PACK_AB_MERGE_C R44, R45, R44, RZ ;  /* 0x0000002c2d2c723e */ /* 0x000fe200048070ff */
[----:B------:R-:W-:Y:S01]  /*2760*/  IMAD.SHL.U32 R10, R0, 0x8, RZ ;  /* 0x00000008000a7824 */ /* 0x000fe200078e00ff */
[----:B------:R-:W-:Y:S01]  /*2770*/  F2FP.SATFINITE.E4M3.F32.PACK_AB_MERGE_C R48, R49, R48, RZ ;  /* 0x000000303130723e */ /* 0x000fe200048070ff */
[----:B------:R-:W-:Y:S01]  /*2780*/  BAR.SYNC.DEFER_BLOCKING 0x0 ;  /* 0x0000000000007b1d */ /* 0x000fe20000010000 */
[----:B------:R-:W-:Y:S02]  /*2790*/  F2FP.SATFINITE.E4M3.F32.PACK_AB_MERGE_C R24, R25, R24, RZ ;  /* 0x000000181918723e */ /* 0x000fe400048070ff */
[----:B------:R-:W-:Y:S02]  /*27a0*/  F2FP.SATFINITE.E4M3.F32.PACK_AB_MERGE_C R28, R29, R28, RZ ;  /* 0x0000001c1d1c723e */ /* 0x000fe400048070ff */
[----:B------:R-:W-:Y:S01]  /*27b0*/  F2FP.SATFINITE.E4M3.F32.PACK_AB_MERGE_C R32, R33, R32, RZ ;  /* 0x000000202120723e */ /* 0x000fe200048070ff */
[----:B------:R-:W-:Y:S01]  /*27c0*/  ULDC.64 UR12, c[0x0][0x228] ;  /* 0x00008a00000c7ab9 */ /* 0x000fe20000000a00 */
[----:B------:R-:W-:Y:S01]  /*27d0*/  F2FP.SATFINITE.E4M3.F32.PACK_AB_MERGE_C R36, R37, R36, RZ ;  /* 0x000000242524723e */ /* 0x000fe200048070ff */
[----:B------:R-:W-:Y:S01]  /*27e0*/  ULDC UR4, c[0x0][0x244] ;  /* 0x0000910000047ab9 */ /* 0x000fe20000000800 */
[----:B------:R-:W-:Y:S01]  /*27f0*/  LOP3.LUT R40, R40, 0xffff, RZ, 0xc0, !PT ;  /* 0x0000ffff28287812 */ /* 0x000fe200078ec0ff */
[----:B------:R-:W-:Y:S01]  /*2800*/  ULDC.64 UR6, c[0x0][0x220] ;  /* 0x0000880000067ab9 */ /* 0x000fe20000000a00 */
[----:B------:R-:W-:-:S02]  /*2810*/  LOP3.LUT R33, R44, 0xffff, RZ, 0xc0, !PT ;  /* 0x0000ffff2c217812 */ /* 0x000fc400078ec0ff */
[----:B------:R-:W-:Y:S02]  /*2820*/  LOP3.LUT R37, R48, 0xffff, RZ, 0xc0, !PT ;  /* 0x0000ffff30257812 */ /* 0x000fe400078ec0ff */
[----:B------:R-:W-:Y:S02]  /*2830*/  LOP3.LUT R7, R7, 0x60, RZ, 0xc0, !PT ;  /* 0x0000006007077812 */ /* 0x000fe400078ec0ff */
[C---:B------:R-:W-:Y:S02]  /*2840*/  LOP3.LUT R6, R0.reuse, 0x180, RZ, 0xc0, !PT ;  /* 0x0000018000067812 */ /* 0x040fe400078ec0ff */
[----:B------:R-:W-:Y:S02]  /*2850*/  LOP3.LUT R9, R0, 0xc, RZ, 0xc0, !PT ;  /* 0x0000000c00097812 */ /* 0x000fe400078ec0ff */
[----:B------:R-:W-:Y:S01]  /*2860*/  LOP3.LUT R8, R8, 0x180, RZ, 0xc0, !PT ;  /* 0x0000018008087812 */ /* 0x000fe200078ec0ff */
[----:B------:R-:W-:Y:S01]  /*2870*/  IMAD R7, R6, 0x8, R7 ;  /* 0x0000000806077824 */ /* 0x000fe200078e0207 */
[----:B------:R-:W-:-:S02]  /*2880*/  LOP3.LUT R24, R24, 0xffff, RZ, 0xc0, !PT ;  /* 0x0000ffff18187812 */ /* 0x000fc400078ec0ff */
[----:B------:R-:W-:Y:S01]  /*2890*/  LOP3.LUT R21, R28, 0xffff, RZ, 0xc0, !PT ;  /* 0x0000ffff1c157812 */ /* 0x000fe200078ec0ff */
[----:B------:R-:W-:Y:S01]  /*28a0*/  IMAD R8, R9, 0x2, R8 ;  /* 0x0000000209087824 */ /* 0x000fe200078e0208 */
[----:B------:R-:W-:Y:S02]  /*28b0*/  LOP3.LUT R29, R32, 0xffff, RZ, 0xc0, !PT ;  /* 0x0000ffff201d7812 */ /* 0x000fe400078ec0ff */
[----:B------:R-:W-:Y:S02]  /*28c0*/  F2FP.SATFINITE.E4M3.F32.PACK_AB_MERGE_C R26, R27, R26, RZ ;  /* 0x0000001a1b1a723e */ /* 0x000fe400048070ff */
[----:B------:R-:W-:Y:S02]  /*28d0*/  F2FP.SATFINITE.E4M3.F32.PACK_AB_MERGE_C R30, R31, R30, RZ ;  /* 0x0000001e1f1e723e */ /* 0x000fe400048070ff */
[----:B------:R-:W-:Y:S02]  /*28e0*/  F2FP.SATFINITE.E4M3.F32.PACK_AB_MERGE_C R34, R35, R34, RZ ;  /* 0x000000222322723e */ /* 0x000fe400048070ff */
[----:B------:R-:W-:-:S02]  /*28f0*/  F2FP.SATFINITE.E4M3.F32.PACK_AB_MERGE_C R42, R43, R42, RZ ;  /* 0x0000002a2b2a723e */ /* 0x000fc400048070ff */
[----:B------:R-:W-:Y:S02]  /*2900*/  F2FP.SATFINITE.E4M3.F32.PACK_AB_MERGE_C R46, R47, R46, RZ ;  /* 0x0000002e2f2e723e */ /* 0x000fe400048070ff */
[----:B------:R-:W-:Y:S02]  /*2910*/  F2FP.SATFINITE.E4M3.F32.PACK_AB_MERGE_C R50, R51, R50, RZ ;  /* 0x000000323332723e */ /* 0x000fe400048070ff */
[----:B------:R-:W-:Y:S02]  /*2920*/  PRMT R13, R37, 0x3340, R0 ;  /* 0x00003340250d7816 */ /* 0x000fe40000000000 */
[----:B------:R-:W-:Y:S02]  /*2930*/  PRMT R12, R40, 0x3340, R33 ;  /* 0x00003340280c7816 */ /* 0x000fe40000000021 */
[----:B------:R-:W-:Y:S02]  /*2940*/  LOP3.LUT R14, R10, 0x3f8, RZ, 0xc0, !PT ;  /* 0x000003f80a0e7812 */ /* 0x000fe400078ec0ff */
[----:B------:R-:W-:-:S02]  /*2950*/  F2FP.SATFINITE.E4M3.F32.PACK_AB_MERGE_C R38, R39, R38, RZ ;  /* 0x000000262726723e */ /* 0x000fc400048070ff */
[----:B------:R-:W-:Y:S01]  /*2960*/  PRMT R11, R29, 0x3340, R0 ;  /* 0x000033401d0b7816 */ /* 0x000fe20000000000 */
[----:B------:R-:W-:Y:S01]  /*2970*/  IMAD R19, R9, 0x400, R14 ;  /* 0x0000040009137824 */ /* 0x000fe200078e020e */
[----:B------:R-:W-:Y:S01]  /*2980*/  PRMT R10, R24, 0x3340, R21 ;  /* 0x00003340180a7816 */ /* 0x000fe20000000015 */
[----:B------:R-:W-:Y:S01]  /*2990*/  IMAD.IADD R9, R7, 0x1, R8 ;  /* 0x0000000107097824 */ /* 0x000fe200078e0208 */
[----:B------:R-:W-:Y:S02]  /*29a0*/  PRMT R17, R12, 0x5410, R13 ;  /* 0x000054100c117816 */ /* 0x000fe4000000000d */
[----:B------:R-:W-:Y:S02]  /*29b0*/  LOP3.LUT R26, R26, 0xffff, RZ, 0xc0, !PT ;  /* 0x0000ffff1a1a7812 */ /* 0x000fe400078ec0ff */
[----:B------:R-:W-:Y:S02]  /*29c0*/  LOP3.LUT R27, R30, 0xffff, RZ, 0xc0, !PT ;  /* 0x0000ffff1e1b7812 */ /* 0x000fe400078ec0ff */
[----:B------:R-:W-:-:S02]  /*29d0*/  LOP3.LUT R31, R34, 0xffff, RZ, 0xc0, !PT ;  /* 0x0000ffff221f7812 */ /* 0x000fc400078ec0ff */
[----:B------:R-:W-:Y:S02]  /*29e0*/  LOP3.LUT R39, R50, 0xffff, RZ, 0xc0, !PT ;  /* 0x0000ffff32277812 */ /* 0x000fe400078ec0ff */
[----:B------:R-:W-:Y:S02]  /*29f0*/  LOP3.LUT R42, R42, 0xffff, RZ, 0xc0, !PT ;  /* 0x0000ffff2a2a7812 */ /* 0x000fe400078ec0ff */
[----:B------:R-:W-:Y:S02]  /*2a00*/  LOP3.LUT R35, R46, 0xffff, RZ, 0xc0, !PT ;  /* 0x0000ffff2e237812 */ /* 0x000fe400078ec0ff */
[--C-:B------:R-:W-:Y:S02]  /*2a10*/  SHF.R.S32.HI R13, RZ, 0x4, R0.reuse ;  /* 0x00000004ff0d7819 */ /* 0x100fe40000011400 */
[----:B------:R-:W-:Y:S02]  /*2a20*/  PRMT R15, R10, 0x5410, R11 ;  /* 0x000054100a0f7816 */ /* 0x000fe4000000000b */
[----:B------:R-:W-:-:S02]  /*2a30*/  PRMT R8, R31, 0x3340, R0 ;  /* 0x000033401f087816 */ /* 0x000fc40000000000 */
[----:B------:R-:W-:Y:S02]  /*2a40*/  PRMT R11, R39, 0x3340, R0 ;  /* 0x00003340270b7816 */ /* 0x000fe40000000000 */
[----:B------:R-:W-:Y:S02]  /*2a50*/  PRMT R7, R26, 0x3340, R27 ;  /* 0x000033401a077816 */ /* 0x000fe4000000001b */
[----:B------:R-:W-:Y:S02]  /*2a60*/  PRMT R10, R42, 0x3340, R35 ;  /* 0x000033402a0a7816 */ /* 0x000fe40000000023 */
[----:B------:R-:W-:Y:S02]  /*2a70*/  SHF.R.U32.HI R12, RZ, 0x2, R6 ;  /* 0x00000002ff0c7819 */ /* 0x000fe40000011606 */
[----:B------:R-:W-:Y:S02]  /*2a80*/  SGXT R6, R13, 0x1 ;  /* 0x000000010d06781a */ /* 0x000fe40000000200 */
[----:B------:R-:W-:-:S02]  /*2a90*/  PRMT R23, R7, 0x5410, R8 ;  /* 0x0000541007177816 */ /* 0x000fc40000000008 */
[----:B------:R-:W-:Y:S02]  /*2aa0*/  PRMT R25, R10, 0x5410, R11 ;  /* 0x000054100a197816 */ /* 0x000fe4000000000b */
[----:B------:R-:W-:Y:S02]  /*2ab0*/  LOP3.LUT R7, R19, R12, RZ, 0x3c, !PT ;  /* 0x0000000c13077212 */ /* 0x000fe400078e3cff */
[----:B------:R-:W-:Y:S02]  /*2ac0*/  LOP3.LUT R13, R9, 0x1020, R6, 0x78, !PT ;  /* 0x00001020090d7812 */ /* 0x000fe400078e7806 */
[----:B------:R-:W-:Y:S02]  /*2ad0*/  SHF.R.U32.HI R10, RZ, 0x8, R40 ;  /* 0x00000008ff0a7819 */ /* 0x000fe40000011628 */
[----:B------:R-:W-:Y:S02]  /*2ae0*/  SHF.R.U32.HI R11, RZ, 0x8, R33 ;  /* 0x00000008ff0b7819 */ /* 0x000fe40000011621 */
[----:B------:R-:W-:-:S02]  /*2af0*/  SHF.R.U32.HI R6, RZ, 0x8, R24 ;  /* 0x00000008ff067819 */ /* 0x000fc40000011618 */
[----:B------:R-:W-:Y:S02]  /*2b00*/  SHF.R.U32.HI R8, RZ, 0x8, R21 ;  /* 0x00000008ff087819 */ /* 0x000fe40000011615 */
[----:B------:R-:W-:Y:S02]  /*2b10*/  SHF.R.U32.HI R9, RZ, 0x8, R29 ;  /* 0x00000008ff097819 */ /* 0x000fe4000001161d */
[----:B------:R-:W-:Y:S02]  /*2b20*/  SHF.R.U32.HI R12, RZ, 0x8, R37 ;  /* 0x00000008ff0c7819 */ /* 0x000fe40000011625 */
[----:B------:R-:W-:Y:S02]  /*2b30*/  LOP3.LUT R11, R11, 0xffff, RZ, 0xc0, !PT ;  /* 0x0000ffff0b0b7812 */ /* 0x000fe400078ec0ff */
[----:B------:R-:W-:Y:S02]  /*2b40*/  LOP3.LUT R10, R10, 0xffff, RZ, 0xc0, !PT ;  /* 0x0000ffff0a0a7812 */ /* 0x000fe400078ec0ff */
[----:B------:R-:W-:-:S02]  /*2b50*/  LOP3.LUT R8, R8, 0xffff, RZ, 0xc0, !PT ;  /* 0x0000ffff08087812 */ /* 0x000fc400078ec0ff */
[----:B------:R-:W-:Y:S02]  /*2b60*/  LOP3.LUT R19, R6, 0xffff, RZ, 0xc0, !PT ;  /* 0x0000ffff06137812 */ /* 0x000fe400078ec0ff */
[----:B------:R-:W-:Y:S02]  /*2b70*/  LOP3.LUT R9, R9, 0xffff, RZ, 0xc0, !PT ;  /* 0x0000ffff09097812 */ /* 0x000fe400078ec0ff */
[----:B------:R-:W-:Y:S02]  /*2b80*/  LOP3.LUT R12, R12, 0xffff, RZ, 0xc0, !PT ;  /* 0x0000ffff0c0c7812 */ /* 0x000fe400078ec0ff */
[----:B------:R-:W-:Y:S02]  /*2b90*/  PRMT R16, R10, 0x3340, R11 ;  /* 0x000033400a107816 */ /* 0x000fe4000000000b */
[----:B------:R-:W-:Y:S02]  /*2ba0*/  PRMT R19, R19, 0x3340, R8 ;  /* 0x0000334013137816 */ /* 0x000fe40000000008 */
[----:B------:R-:W-:-:S02]  /*2bb0*/  PRMT R14, R9, 0x3340, R0 ;  /* 0x00003340090e7816 */ /* 0x000fc40000000000 */
[----:B------:R-:W-:Y:S02]  /*2bc0*/  PRMT R21, R12, 0x3340, R1 ;  /* 0x000033400c157816 */ /* 0x000fe40000000001 */
[----:B------:R-:W-:Y:S02]  /*2bd0*/  SHF.R.U32.HI R10, RZ, 0x8, R42 ;  /* 0x00000008ff0a7819 */ /* 0x000fe4000001162a */
[----:B------:R-:W-:Y:S02]  /*2be0*/  SHF.R.U32.HI R11, RZ, 0x8, R35 ;  /* 0x00000008ff0b7819 */ /* 0x000fe40000011623 */
[----:B------:R-:W-:Y:S02]  /*2bf0*/  SHF.R.U32.HI R6, RZ, 0x8, R26 ;  /* 0x00000008ff067819 */ /* 0x000fe4000001161a */
[----:B------:R-:W-:Y:S02]  /*2c00*/  SHF.R.U32.HI R8, RZ, 0x8, R27 ;  /* 0x00000008ff087819 */ /* 0x000fe4000001161b */
[----:B------:R-:W-:-:S02]  /*2c10*/  SHF.R.U32.HI R9, RZ, 0x8, R31 ;  /* 0x00000008ff097819 */ /* 0x000fc4000001161f */
[----:B------:R-:W-:Y:S02]  /*2c20*/  SHF.R.U32.HI R12, RZ, 0x8, R39 ;  /* 0x00000008ff0c7819 */ /* 0x000fe40000011627 */
[----:B------:R-:W-:Y:S02]  /*2c30*/  LOP3.LUT R11, R11, 0xffff, RZ, 0xc0, !PT ;  /* 0x0000ffff0b0b7812 */ /* 0x000fe400078ec0ff */
[----:B------:R-:W-:Y:S02]  /*2c40*/  LOP3.LUT R10, R10, 0xffff, RZ, 0xc0, !PT ;  /* 0x0000ffff0a0a7812 */ /* 0x000fe400078ec0ff */
[----:B------:R-:W-:Y:S02]  /*2c50*/  LOP3.LUT R8, R8, 0xffff, RZ, 0xc0, !PT ;  /* 0x0000ffff08087812 */ /* 0x000fe400078ec0ff */
[----:B------:R-:W-:Y:S02]  /*2c60*/  LOP3.LUT R27, R6, 0xffff, RZ, 0xc0, !PT ;  /* 0x0000ffff061b7812 */ /* 0x000fe400078ec0ff */
[----:B------:R-:W-:-:S02]  /*2c70*/  LOP3.LUT R9, R9, 0xffff, RZ, 0xc0, !PT ;  /* 0x0000ffff09097812 */ /* 0x000fc400078ec0ff */
[----:B------:R-:W-:Y:S02]  /*2c80*/  LOP3.LUT R12, R12, 0xffff, RZ, 0xc0, !PT ;  /* 0x0000ffff0c0c7812 */ /* 0x000fe400078ec0ff */
[----:B------:R-:W-:Y:S02]  /*2c90*/  F2FP.SATFINITE.E4M3.F32.PACK_AB_MERGE_C R52, R53, R52, RZ ;  /* 0x000000343534723e */ /* 0x000fe400048070ff */
[----:B------:R-:W-:Y:S02]  /*2ca0*/  PRMT R10, R10, 0x3340, R11 ;  /* 0x000033400a0a7816 */ /* 0x000fe4000000000b */
[----:B------:R-:W-:Y:S02]  /*2cb0*/  F2FP.SATFINITE.E4M3.F32.PACK_AB_MERGE_C R54, R55, R54, RZ ;  /* 0x000000363736723e */ /* 0x000fe400048070ff */
[----:B------:R-:W-:Y:S02]  /*2cc0*/  PRMT R8, R27, 0x3340, R8 ;  /* 0x000033401b087816 */ /* 0x000fe40000000008 */
[----:B------:R-:W-:-:S02]  /*2cd0*/  PRMT R9, R9, 0x3340, R0 ;  /* 0x0000334009097816 */ /* 0x000fc40000000000 */
[----:B------:R-:W-:Y:S02]  /*2ce0*/  PRMT R11, R12, 0x3340, R1 ;  /* 0x000033400c0b7816 */ /* 0x000fe40000000001 */
[----:B------:R-:W-:Y:S02]  /*2cf0*/  LOP3.LUT R36, R36, 0xffff, RZ, 0xc0, !PT ;  /* 0x0000ffff24247812 */ /* 0x000fe400078ec0ff */
[----:B------:R-:W-:Y:S02]  /*2d00*/  PRMT R19, R19, 0x5410, R14 ;  /* 0x0000541013137816 */ /* 0x000fe4000000000e */
[----:B------:R-:W-:Y:S02]  /*2d10*/  PRMT R21, R16, 0x5410, R21 ;  /* 0x0000541010157816 */ /* 0x000fe40000000015 */
[----:B------:R-:W-:Y:S02]  /*2d20*/  LOP3.LUT R52, R52, 0xffff, RZ, 0xc0, !PT ;  /* 0x0000ffff34347812 */ /* 0x000fe400078ec0ff */
[----:B------:R-:W-:-:S02]  /*2d30*/  LOP3.LUT R38, R38, 0xffff, RZ, 0xc0, !PT ;  /* 0x0000ffff26267812 */ /* 0x000fc400078ec0ff */
[----:B------:R-:W-:Y:S02]  /*2d40*/  PRMT R9, R8, 0x5410, R9 ;  /* 0x0000541008097816 */ /* 0x000fe40000000009 */
[----:B------:R-:W-:Y:S01]  /*2d50*/  PRMT R39, R10, 0x5410, R11 ;  /* 0x000054100a277816 */ /* 0x000fe2000000000b */
[----:B------:R-:W0:Y:S01]  /*2d60*/  LDC R8, c[0x0][0x248] ;  /* 0x00009200ff087b82 */ /* 0x000e220000000800 */
[----:B------:R-:W-:Y:S02]  /*2d70*/  LOP3.LUT R54, R54, 0xffff, RZ, 0xc0, !PT ;  /* 0x0000ffff36367812 */ /* 0x000fe400078ec0ff */
[--C-:B------:R-:W-:Y:S02]  /*2d80*/  PRMT R10, R15, 0x4210, R36.reuse ;  /* 0x000042100f0a7816 */ /* 0x100fe40000000024 */
[----:B------:R-:W-:Y:S02]  /*2d90*/  PRMT R36, R19, 0x5210, R36 ;  /* 0x0000521013247816 */ /* 0x000fe40000000024 */
[--C-:B------:R-:W-:Y:S01]  /*2da0*/  PRMT R11, R17, 0x4210, R52.reuse ;  /* 0x00004210110b7816 */ /* 0x100fe20000000034 */
[----:B------:R-:W-:Y:S01]  /*2db0*/  IMAD.U32 R17, RZ, RZ, UR9 ;  /* 0x00000009ff117e24 */ /* 0x000fe2000f8e00ff */
[----:B------:R-:W-:-:S02]  /*2dc0*/  PRMT R37, R21, 0x5210, R52 ;  /* 0x0000521015257816 */ /* 0x000fc40000000034 */
[--C-:B------:R-:W-:Y:S01]  /*2dd0*/  PRMT R14, R23, 0x4210, R38.reuse ;  /* 0x00004210170e7816 */ /* 0x100fe20000000026 */
[----:B------:R1:W-:Y:S01]  /*2de0*/  STS.64 [R13+UR8], R10 ;  /* 0x0000000a0d007988 */ /* 0x0003e20008000a08 */
[----:B------:R-:W-:Y:S02]  /*2df0*/  PRMT R38, R9, 0x5210, R38 ;  /* 0x0000521009267816 */ /* 0x000fe40000000026 */
[--C-:B------:R-:W-:Y:S01]  /*2e00*/  PRMT R15, R25, 0x4210, R54.reuse ;  /* 0x00004210190f7816 */ /* 0x100fe20000000036 */
[----:B------:R-:W-:Y:S01]  /*2e10*/  STS.64 [R13+UR8+0x200], R36 ;  /* 0x000200240d007988 */ /* 0x000fe20008000a08 */
[----:B------:R-:W-:Y:S02]  /*2e20*/  LOP3.LUT R6, R13, 0x40, RZ, 0x3c, !PT ;  /* 0x000000400d067812 */ /* 0x000fe400078e3cff */
[----:B------:R-:W-:Y:S02]  /*2e30*/  PRMT R39, R39, 0x5210, R54 ;  /* 0x0000521027277816 */ /* 0x000fe40000000036 */
[----:B------:R-:W-:Y:S01]  /*2e40*/  LOP3.LUT R9, R2, UR9, RZ, 0xfc, !PT ;  /* 0x0000000902097c12 */ /* 0x000fe2000f8efcff */
[----:B------:R0:W-:Y:S01]  /*2e50*/  STS.64 [R6+UR8+0x2000], R14 ;  /* 0x0020000e06007988 */ /* 0x0001e20008000a08 */
[C---:B------:R-:W-:Y:S01]  /*2e60*/  ISETP.GE.AND P0, PT, R3.reuse, UR12, PT ;  /* 0x0000000c03007c0c */ /* 0x040fe2000bf06270 */
[----:B-1----:R-:W-:Y:S01]  /*2e70*/  IMAD R10, R3, UR4, RZ ;  /* 0x00000004030a7c24 */ /* 0x002fe2000f8e02ff */
[----:B------:R-:W-:Y:S01]  /*2e80*/  LOP3.LUT R11, R17, 0xf0, R2, 0xfe, !PT ;  /* 0x000000f0110b7812 */ /* 0x000fe200078efe02 */
[----:B------:R1:W-:Y:S01]  /*2e90*/  STS.64 [R6+UR8+0x2200], R38 ;  /* 0x0022002606007988 */ /* 0x0003e20008000a08 */
[----:B------:R-:W-:-:S02]  /*2ea0*/  ISETP.LT.AND P4, PT, R9, UR13, !P0 ;  /* 0x0000000d09007c0c */ /* 0x000fc4000c781270 */
[C-C-:B------:R-:W-:Y:S01]  /*2eb0*/  LOP3.LUT R3, R17.reuse, 0xe0, R2.reuse, 0xfe, !PT ;  /* 0x000000e011037812 */ /* 0x140fe200078efe02 */
[----:B------:R-:W-:Y:S01]  /*2ec0*/  BAR.SYNC.DEFER_BLOCKING 0x0 ;  /* 0x0000000000007b1d */ /* 0x000fe20000010000 */
[C-C-:B------:R-:W-:Y:S02]  /*2ed0*/  LOP3.LUT R20, R17.reuse, 0xd0, R2.reuse, 0xfe, !PT ;  /* 0x000000d011147812 */ /* 0x140fe400078efe02 */
[--C-:B------:R-:W-:Y:S01]  /*2ee0*/  LOP3.LUT R12, R17, 0xc0, R2.reuse, 0xfe, !PT ;  /* 0x000000c0110c7812 */ /* 0x100fe200078efe02 */
[----:B0-----:R-:W-:Y:S01]  /*2ef0*/  IMAD R15, R9, R8, RZ ;  /* 0x00000008090f7224 */ /* 0x001fe200078e02ff */
[C-C-:B------:R-:W-:Y:S01]  /*2f00*/  LOP3.LUT R24, R17.reuse, 0xb0, R2.reuse, 0xfe, !PT ;  /* 0x000000b011187812 */ /* 0x140fe200078efe02 */
[----:B------:R-:W-:Y:S01]  /*2f10*/  VIADD R9, R4, UR9 ;  /* 0x0000000904097c36 */ /* 0x000fe20008000000 */
[C-C-:B------:R-:W-:Y:S01]  /*2f20*/  LOP3.LUT R26, R17.reuse, 0xa0, R2.reuse, 0xfe, !PT ;  /* 0x000000a0111a7812 */ /* 0x140fe200078efe02 */
[----:B------:R-:W-:Y:S01]  /*2f30*/  IMAD R21, R8, 0x20, R15 ;  /* 0x0000002008157824 */ /* 0x000fe200078e020f */
[----:B------:R-:W-:-:S02]  /*2f40*/  LOP3.LUT R28, R17, 0x90, R2, 0xfe, !PT ;  /* 0x00000090111c7812 */ /* 0x000fc400078efe02 */
[C-C-:B------:R-:W-:Y:S02]  /*2f50*/  LOP3.LUT R29, R17.reuse, 0x80, R2.reuse, 0xfe, !PT ;  /* 0x00000080111d7812 */ /* 0x140fe400078efe02 */
[C-C-:B------:R-:W-:Y:S02]  /*2f60*/  LOP3.LUT R30, R17.reuse, 0x70, R2.reuse, 0xfe, !PT ;  /* 0x00000070111e7812 */ /* 0x140fe400078efe02 */
[C-C-:B------:R-:W-:Y:S02]  /*2f70*/  LOP3.LUT R31, R17.reuse, 0x60, R2.reuse, 0xfe, !PT ;  /* 0x00000060111f7812 */ /* 0x140fe400078efe02 */
[C-C-:B------:R-:W-:Y:S02]  /*2f80*/  LOP3.LUT R18, R17.reuse, 0x50, R2.reuse, 0xfe, !PT ;  /* 0x0000005011127812 */ /* 0x140fe400078efe02 */
[C-C-:B------:R-:W-:Y:S02]  /*2f90*/  LOP3.LUT R32, R17.reuse, 0x40, R2.reuse, 0xfe, !PT ;  /* 0x0000004011207812 */ /* 0x140fe400078efe02 */
[----:B------:R-:W-:-:S02]  /*2fa0*/  LOP3.LUT R33, R17, 0x30, R2, 0xfe, !PT ;  /* 0x0000003011217812 */ /* 0x000fc400078efe02 */
[C---:B-1----:R-:W-:Y:S01]  /*2fb0*/  IADD3 R6, P1, R10.reuse, UR6, RZ ;  /* 0x000000060a067c10 */ /* 0x042fe2000ff3e0ff */
[----:B------:R-:W0:Y:S01]  /*2fc0*/  LDS.64 R22, [R7+UR8] ;  /* 0x0000000807167984 */ /* 0x000e220008000a00 */
[C-C-:B------:R-:W-:Y:S02]  /*2fd0*/  LOP3.LUT R34, R17.reuse, 0x20, R2.reuse, 0xfe, !PT ;  /* 0x0000002011227812 */ /* 0x140fe400078efe02 */
[----:B------:R-:W-:Y:S01]  /*2fe0*/  LOP3.LUT R13, R17, 0x10, R2, 0xfe, !PT ;  /* 0x00000010110d7812 */ /* 0x000fe200078efe02 */
[C---:B------:R-:W-:Y:S01]  /*2ff0*/  IMAD R17, R9.reuse, R8, RZ ;  /* 0x0000000809117224 */ /* 0x040fe200078e02ff */
[----:B------:R-:W-:Y:S01]  /*3000*/  ISETP.LT.AND P3, PT, R9, UR13, !P0 ;  /* 0x0000000d09007c0c */ /* 0x000fe2000c761270 */
[----:B------:R-:W-:Y:S01]  /*3010*/  VIADD R9, R5, UR9 ;  /* 0x0000000905097c36 */ /* 0x000fe20008000000 */
[----:B------:R-:W-:Y:S02]  /*3020*/  LEA.HI.X.SX32 R2, R10, UR7, 0x1, P1 ;  /* 0x000000070a027c11 */ /* 0x000fe400088f0eff */
[----:B------:R-:W-:Y:S01]  /*3030*/  IADD3 R10, P2, R15, R6, RZ ;  /* 0x000000060f0a7210 */ /* 0x000fe20007f5e0ff */
[----:B------:R-:W-:Y:S01]  /*3040*/  IMAD R19, R9, R8, RZ ;  /* 0x0000000809137224 */ /* 0x000fe200078e02ff */
[----:B------:R-:W-:-:S02]  /*3050*/  IADD3 R4, P6, R17, R6, RZ ;  /* 0x0000000611047210 */ /* 0x000fc40007fde0ff */
[----:B------:R-:W-:Y:S02]  /*3060*/  ISETP.LT.AND P1, PT, R11, UR13, !P0 ;  /* 0x0000000d0b007c0c */ /* 0x000fe4000c721270 */
[----:B------:R-:W-:Y:S02]  /*3070*/  LEA.HI.X.SX32 R11, R15, R2, 0x1, P2 ;  /* 0x000000020f0b7211 */ /* 0x000fe400010f0eff */
[C---:B------:R-:W-:Y:S01]  /*3080*/  ISETP.LT.AND P5, PT, R13.reuse, UR13, !P0 ;  /* 0x0000000d0d007c0c */ /* 0x040fe2000c7a1270 */
[----:B------:R-:W-:Y:S01]  /*3090*/  IMAD R13, R13, R8, RZ ;  /* 0x000000080d0d7224 */ /* 0x000fe200078e02ff */
[----:B------:R-:W-:Y:S02]  /*30a0*/  LEA.HI.X.SX32 R5, R17, R2, 0x1, P6 ;  /* 0x0000000211057211 */ /* 0x000fe400030f0eff */
[----:B------:R-:W-:Y:S02]  /*30b0*/  IADD3 R14, P6, R19, R6, RZ ;  /* 0x00000006130e7210 */ /* 0x000fe40007fde0ff */
[----:B------:R-:W-:-:S02]  /*30c0*/  ISETP.LT.AND P2, PT, R12, UR13, !P0 ;  /* 0x0000000d0c007c0c */ /* 0x000fc4000c741270 */
[----:B------:R-:W-:Y:S02]  /*30d0*/  LEA.HI.X.SX32 R15, R19, R2, 0x1, P6 ;  /* 0x00000002130f7211 */ /* 0x000fe400030f0eff */
[C---:B------:R-:W-:Y:S02]  /*30e0*/  IADD3 R12, P6, R13.reuse, R6, RZ ;  /* 0x000000060d0c7210 */ /* 0x040fe40007fde0ff */
[----:B------:R-:W-:Y:S02]  /*30f0*/  LEA.HI R0, R0, UR9, RZ, 0x1a ;  /* 0x0000000900007c11 */ /* 0x000fe4000f8fd0ff */
[----:B------:R-:W-:Y:S02]  /*3100*/  LEA.HI.X.SX32 R13, R13, R2, 0x1, P6 ;  /* 0x000000020d0d7211 */ /* 0x000fe400030f0eff */
[----:B------:R-:W-:Y:S02]  /*3110*/  ISETP.LT.AND P6, PT, R34, UR13, !P0 ;  /* 0x0000000d22007c0c */ /* 0x000fe4000c7c1270 */
[----:B0-----:R-:W-:-:S02]  /*3120*/  PRMT R27, R22, 0x7770, RZ ;  /* 0x00007770161b7816 */ /* 0x001fc400000000ff */
[C---:B------:R-:W-:Y:S02]  /*3130*/  PRMT R25, R22.reuse, 0x7771, RZ ;  /* 0x0000777116197816 */ /* 0x040fe400000000ff */
[----:B------:R-:W-:Y:S01]  /*3140*/  PRMT R19, R22, 0x7772, RZ ;  /* 0x0000777216137816 */ /* 0x000fe200000000ff */
[----:B------:R0:W-:Y:S01]  /*3150*/  @P4 STG.E.U8 desc[UR10][R10.64], R27 ;  /* 0x0000001b0a004986 */ /* 0x0001e2000c10110a */
[----:B------:R-:W-:Y:S01]  /*3160*/  ISETP.LT.AND P4, PT, R9, UR13, !P0 ;  /* 0x0000000d09007c0c */ /* 0x000fe2000c781270 */
[----:B------:R-:W-:Y:S02]  /*3170*/  VIADD R9, R0, 0x38 ;  /* 0x0000003800097836 */ /* 0x000fe40000000000 */
[----:B------:R-:W1:Y:S04]  /*3180*/  LDS.64 R10, [R7+UR8+0x400] ;  /* 0x00040008070a7984 */ /* 0x000e680008000a00 */
[----:B------:R2:W-:Y:S01]  /*3190*/  @P3 STG.E.U8 desc[UR10][R4.64], R25 ;  /* 0x0000001904003986 */ /* 0x0005e2000c10110a */
[----:B------:R-:W-:-:S03]  /*31a0*/  IADD3 R16, P3, R21, R6, RZ ;  /* 0x0000000615107210 */ /* 0x000fc60007f7e0ff */
[----:B------:R3:W-:Y:S01]  /*31b0*/  @P5 STG.E.U8 desc[UR10][R12.64], R19 ;  /* 0x000000130c005986 */ /* 0x0007e2000c10110a */
[----:B------:R-:W-:Y:S01]  /*31c0*/  LEA.HI.X.SX32 R17, R21, R2, 0x1, P3 ;  /* 0x0000000215117211 */ /* 0x000fe200018f0eff */
[----:B------:R-:W-:Y:S01]  /*31d0*/  IMAD R21, R8, 0x10, R21 ;  /* 0x0000001008157824 */ /* 0x000fe200078e0215 */
[----:B0-----:R-:W-:Y:S02]  /*31e0*/  PRMT R27, R23, 0x7770, RZ ;  /* 0x00007770171b7816 */ /* 0x001fe400000000ff */
[----:B------:R-:W-:Y:S01]  /*31f0*/  ISETP.LT.AND P3, PT, R33, UR13, !P0 ;  /* 0x0000000d21007c0c */ /* 0x000fe2000c761270 */
[----:B--2---:R-:W-:Y:S01]  /*3200*/  VIADD R5, R0, 0x28 ;  /* 0x0000002800057836 */ /* 0x004fe20000000000 */
[----:B------:R-:W-:Y:S02]  /*3210*/  PRMT R25, R22, 0x7773, RZ ;  /* 0x0000777316197816 */ /* 0x000fe400000000ff */
[----:B---3--:R-:W-:Y:S02]  /*3220*/  PRMT R19, R23, 0x7771, RZ ;  /* 0x0000777117137816 */ /* 0x008fe400000000ff */
[C---:B------:R-:W-:Y:S01]  /*3230*/  ISETP.LT.AND P5, PT, R5.reuse, UR13, !P0 ;  /* 0x0000000d05007c0c */ /* 0x040fe2000c7a1270 */
[----:B------:R-:W-:Y:S01]  /*3240*/  IMAD R5, R5, R8, RZ ;  /* 0x0000000805057224 */ /* 0x000fe200078e02ff */
[----:B------:R0:W-:Y:S04]  /*3250*/  @P4 STG.E.U8 desc[UR10][R14.64], R25 ;  /* 0x000000190e004986 */ /* 0x0001e8000c10110a */
[-C--:B------:R-:W-:Y:S01]  /*3260*/  IADD3 R4, P4, R5, R6.reuse, RZ ;  /* 0x0000000605047210 */ /* 0x080fe20007f9e0ff */
[----:B------:R2:W-:Y:S01]  /*3270*/  @P6 STG.E.U8 desc[UR10][R16.64], R27 ;  /* 0x0000001b10006986 */ /* 0x0005e2000c10110a */
[----:B------:R-:W-:-:S02]  /*3280*/  IADD3 R12, P6, R21, R6, RZ ;  /* 0x00000006150c7210 */ /* 0x000fc40007fde0ff */
[----:B------:R-:W-:Y:S02]  /*3290*/  LEA.HI.X.SX32 R5, R5, R2, 0x1, P4 ;  /* 0x0000000205057211 */ /* 0x000fe400020f0eff */
[C---:B------:R-:W-:Y:S01]  /*32a0*/  ISETP.LT.AND P4, PT, R9.reuse, UR13, !P0 ;  /* 0x0000000d09007c0c */ /* 0x040fe2000c781270 */
[----:B------:R-:W-:Y:S01]  /*32b0*/  IMAD R9, R9, R8, RZ ;  /* 0x0000000809097224 */ /* 0x000fe200078e02ff */
[----:B------:R-:W-:Y:S01]  /*32c0*/  LEA.HI.X.SX32 R13, R21, R2, 0x1, P6 ;  /* 0x00000002150d7211 */ /* 0x000fe200030f0eff */
[----:B------:R3:W-:Y:S01]  /*32d0*/  @P5 STG.E.U8 desc[UR10][R4.64], R19 ;  /* 0x0000001304005986 */ /* 0x0007e2000c10110a */
[----:B------:R-:W-:Y:S01]  /*32e0*/  IMAD R21, R8, 0x10, R21 ;  /* 0x0000001008157824 */ /* 0x000fe200078e0215 */
[----:B0-----:R-:W-:Y:S02]  /*32f0*/  PRMT R25, R23, 0x7772, RZ ;  /* 0x0000777217197816 */ /* 0x001fe400000000ff */
[C---:B------:R-:W-:Y:S02]  /*3300*/  IADD3 R14, P6, R9.reuse, R6, RZ ;  /* 0x00000006090e7210 */ /* 0x040fe40007fde0ff */
[----:B------:R-:W-:Y:S01]  /*3310*/  ISETP.LT.AND P5, PT, R32, UR13, !P0 ;  /* 0x0000000d20007c0c */ /* 0x000fe2000c7a1270 */
[----:B------:R0:W-:Y:S01]  /*3320*/  @P3 STG.E.U8 desc[UR10][R12.64], R25 ;  /* 0x000000190c003986 */ /* 0x0001e2000c10110a */
[----:B------:R-:W-:Y:S01]  /*3330*/  LEA.HI.X.SX32 R15, R9, R2, 0x1, P6 ;  /* 0x00000002090f7211 */ /* 0x000fe200030f0eff */
[----:B------:R-:W-:Y:S01]  /*3340*/  VIADD R9, R0, 0x48 ;  /* 0x0000004800097836 */ /* 0x000fe20000000000 */
[----:B------:R-:W-:-:S02]  /*3350*/  PRMT R23, R23, 0x7773, RZ ;  /* 0x0000777317177816 */ /* 0x000fc400000000ff */
[----:B--2---:R-:W-:Y:S01]  /*3360*/  IADD3 R16, P6, R21, R6, RZ ;  /* 0x0000000615107210 */ /* 0x004fe20007fde0ff */
[C---:B---3--:R-:W-:Y:S01]  /*3370*/  IMAD R19, R9.reuse, R8, RZ ;  /* 0x0000000809137224 */ /* 0x048fe200078e02ff */
[----:B------:R-:W-:Y:S01]  /*3380*/  ISETP.LT.AND P3, PT, R18, UR13, !P0 ;  /* 0x0000000d12007c0c */ /* 0x000fe2000c761270 */
[----:B------:R2:W-:Y:S01]  /*3390*/  @P4 STG.E.U8 desc[UR10][R14.64], R23 ;  /* 0x000000170e004986 */ /* 0x0005e2000c10110a */
[----:B------:R-:W-:Y:S01]  /*33a0*/  ISETP.LT.AND P4, PT, R9, UR13, !P0 ;  /* 0x0000000d09007c0c */ /* 0x000fe2000c781270 */
[----:B------:R-:W-:Y:S01]  /*33b0*/  VIADD R5, R0, 0x58 ;  /* 0x0000005800057836 */ /* 0x000fe20000000000 */
[----:B------:R-:W-:Y:S01]  /*33c0*/  LEA.HI.X.SX32 R17, R21, R2, 0x1, P6 ;  /* 0x0000000215117211 */ /* 0x000fe200030f0eff */
[----:B------:R-:W-:Y:S01]  /*33d0*/  IMAD R21, R8, 0x10, R21 ;  /* 0x0000001008157824 */ /* 0x000fe200078e0215 */
[----:B-1----:R-:W-:Y:S02]  /*33e0*/  PRMT R9, R10, 0x7770, RZ ;  /* 0x000077700a097816 */ /* 0x002fe400000000ff */
[----:B0-----:R-:W-:-:S02]  /*33f0*/  IADD3 R12, P6, R19, R6, RZ ;  /* 0x00000006130c7210 */ /* 0x001fc40007fde0ff */
[----:B------:R-:W-:Y:S01]  /*3400*/  PRMT R27, R10, 0x7771, RZ ;  /* 0x000077710a1b7816 */ /* 0x000fe200000000ff */
[----:B------:R0:W-:Y:S01]  /*3410*/  @P5 STG.E.U8 desc[UR10][R16.64], R9 ;  /* 0x0000000910005986 */ /* 0x0001e2000c10110a */
[----:B------:R-:W-:Y:S02]  /*3420*/  LEA.HI.X.SX32 R13, R19, R2, 0x1, P6 ;  /* 0x00000002130d7211 */ /* 0x000fe400030f0eff */
[C---:B------:R-:W-:Y:S01]  /*3430*/  ISETP.LT.AND P5, PT, R5.reuse, UR13, !P0 ;  /* 0x0000000d05007c0c */ /* 0x040fe2000c7a1270 */
[----:B------:R-:W-:Y:S01]  /*3440*/  IMAD R5, R5, R8, RZ ;  /* 0x0000000805057224 */ /* 0x000fe200078e02ff */
[----:B--2---:R-:W-:Y:S01]  /*3450*/  IADD3 R14, P6, R21, R6, RZ ;  /* 0x00000006150e7210 */ /* 0x004fe20007fde0ff */
[----:B------:R1:W-:Y:S01]  /*3460*/  @P4 STG.E.U8 desc[UR10][R12.64], R27 ;  /* 0x0000001b0c004986 */ /* 0x0003e2000c10110a */
[----:B------:R-:W-:Y:S02]  /*3470*/  ISETP.LT.AND P4, PT, R31, UR13, !P0 ;  /* 0x0000000d1f007c0c */ /* 0x000fe4000c781270 */
[----:B------:R-:W-:Y:S01]  /*3480*/  LEA.HI.X.SX32 R15, R21, R2, 0x1, P6 ;  /* 0x00000002150f7211 */ /* 0x000fe200030f0eff */
[----:B------:R-:W-:Y:S01]  /*3490*/  IMAD R21, R8, 0x10, R21 ;  /* 0x0000001008157824 */ /* 0x000fe200078e0215 */
[----:B------:R-:W-:Y:S01]  /*34a0*/  IADD3 R18, P6, R5, R6, RZ ;  /* 0x0000000605127210 */ /* 0x000fe20007fde0ff */
[----:B0-----:R-:W-:Y:S01]  /*34b0*/  VIADD R9, R0, 0x68 ;  /* 0x0000006800097836 */ /* 0x001fe20000000000 */
[----:B------:R-:W-:-:S02]  /*34c0*/  PRMT R25, R10, 0x7772, RZ ;  /* 0x000077720a197816 */ /* 0x000fc400000000ff */
[----:B------:R-:W-:Y:S02]  /*34d0*/  LEA.HI.X.SX32 R19, R5, R2, 0x1, P6 ;  /* 0x0000000205137211 */ /* 0x000fe400030f0eff */
[----:B------:R-:W0:Y:S01]  /*34e0*/  LDS.64 R4, [R7+UR8+0x800] ;  /* 0x0008000807047984 */ /* 0x000e220008000a00 */
[----:B------:R-:W-:Y:S01]  /*34f0*/  PRMT R23, R10, 0x7773, RZ ;  /* 0x000077730a177816 */ /* 0x000fe200000000ff */
[----:B-1----:R-:W-:Y:S01]  /*3500*/  IMAD R13, R9, R8, RZ ;  /* 0x00000008090d7224 */ /* 0x002fe200078e02ff */
[----:B------:R-:W-:Y:S01]  /*3510*/  IADD3 R16, P6, R21, R6, RZ ;  /* 0x0000000615107210 */ /* 0x000fe20007fde0ff */
[----:B------:R1:W-:Y:S01]  /*3520*/  @P3 STG.E.U8 desc[UR10][R14.64], R25 ;  /* 0x000000190e003986 */ /* 0x0003e2000c10110a */
[----:B------:R-:W-:Y:S02]  /*3530*/  PRMT R27, R11, 0x7770, RZ ;  /* 0x000077700b1b7816 */ /* 0x000fe400000000ff */
[----:B------:R-:W-:Y:S01]  /*3540*/  LEA.HI.X.SX32 R17, R21, R2, 0x1, P6 ;  /* 0x0000000215117211 */ /* 0x000fe200030f0eff */
[----:B------:R2:W-:Y:S01]  /*3550*/  @P5 STG.E.U8 desc[UR10][R18.64], R23 ;  /* 0x0000001712005986 */ /* 0x0005e2000c10110a */
[----:B------:R-:W-:Y:S01]  /*3560*/  ISETP.LT.AND P5, PT, R9, UR13, !P0 ;  /* 0x0000000d09007c0c */ /* 0x000fe2000c7a1270 */
[----:B------:R-:W-:Y:S01]  /*3570*/  VIADD R9, R0, 0x78 ;  /* 0x0000007800097836 */ /* 0x000fe20000000000 */
[----:B------:R-:W-:Y:S01]  /*3580*/  IADD3 R12, P6, R13, R6, RZ ;  /* 0x000000060d0c7210 */ /* 0x000fe20007fde0ff */
[----:B------:R-:W-:Y:S01]  /*3590*/  IMAD R21, R8, 0x10, R21 ;  /* 0x0000001008157824 */ /* 0x000fe200078e0215 */
[----:B------:R3:W-:Y:S01]  /*35a0*/  @P4 STG.E.U8 desc[UR10][R16.64], R27 ;  /* 0x0000001b10004986 */ /* 0x0007e2000c10110a */
[----:B------:R-:W-:-:S02]  /*35b0*/  ISETP.LT.AND P3, PT, R30, UR13, !P0 ;  /* 0x0000000d1e007c0c */ /* 0x000fc4000c761270 */
[----:B------:R-:W-:Y:S02]  /*35c0*/  LEA.HI.X.SX32 R13, R13, R2, 0x1, P6 ;  /* 0x000000020d0d7211 */ /* 0x000fe400030f0eff */
[C---:B------:R-:W-:Y:S01]  /*35d0*/  ISETP.LT.AND P4, PT, R9.reuse, UR13, !P0 ;  /* 0x0000000d09007c0c */ /* 0x040fe2000c781270 */
[----:B------:R-:W-:Y:S01]  /*35e0*/  IMAD R9, R9, R8, RZ ;  /* 0x0000000809097224 */ /* 0x000fe200078e02ff */
[----:B-1----:R-:W-:Y:S02]  /*35f0*/  IADD3 R14, P6, R21, R6, RZ ;  /* 0x00000006150e7210 */ /* 0x002fe40007fde0ff */
[----:B------:R-:W-:Y:S02]  /*3600*/  PRMT R25, R11, 0x7771, RZ ;  /* 0x000077710b197816 */ /* 0x000fe400000000ff */
[----:B------:R-:W-:Y:S01]  /*3610*/  LEA.HI.X.SX32 R15, R21, R2, 0x1, P6 ;  /* 0x00000002150f7211 */ /* 0x000fe200030f0eff */
[----:B------:R-:W-:Y:S01]  /*3620*/  IMAD R21, R8, 0x10, R21 ;  /* 0x0000001008157824 */ /* 0x000fe200078e0215 */
[----:B--2---:R-:W-:Y:S01]  /*3630*/  IADD3 R18, P6, R9, R6, RZ ;  /* 0x0000000609127210 */ /* 0x004fe20007fde0ff */
[----:B------:R1:W-:Y:S01]  /*3640*/  @P5 STG.E.U8 desc[UR10][R12.64], R25 ;  /* 0x000000190c005986 */ /* 0x0003e2000c10110a */
[----:B------:R-:W-:-:S02]  /*3650*/  PRMT R23, R11, 0x7772, RZ ;  /* 0x000077720b177816 */ /* 0x000fc400000000ff */
[----:B------:R-:W-:Y:S01]  /*3660*/  LEA.HI.X.SX32 R19, R9, R2, 0x1, P6 ;  /* 0x0000000209137211 */ /* 0x000fe200030f0eff */
[C---:B------:R-:W-:Y:S01]  /*3670*/  VIADD R9, R0.reuse, 0x88 ;  /* 0x0000008800097836 */ /* 0x040fe20000000000 */
[----:B---3--:R-:W-:Y:S01]  /*3680*/  PRMT R17, R11, 0x7773, RZ ;  /* 0x000077730b117816 */ /* 0x008fe200000000ff */
[----:B------:R-:W-:Y:S01]  /*3690*/  @P3 STG.E.U8 desc[UR10][R14.64], R23 ;  /* 0x000000170e003986 */ /* 0x000fe2000c10110a */
[----:B------:R-:W-:Y:S02]  /*36a0*/  ISETP.LT.AND P5, PT, R29, UR13, !P0 ;  /* 0x0000000d1d007c0c */ /* 0x000fe4000c7a1270 */
[----:B------:R-:W-:Y:S01]  /*36b0*/  IADD3 R10, P6, R21, R6, RZ ;  /* 0x00000006150a7210 */ /* 0x000fe20007fde0ff */
[----:B------:R2:W-:Y:S01]  /*36c0*/  @P4 STG.E.U8 desc[UR10][R18.64], R17 ;  /* 0x0000001112004986 */ /* 0x0005e2000c10110a */
[C---:B------:R-:W-:Y:S01]  /*36d0*/  ISETP.LT.AND P4, PT, R9.reuse, UR13, !P0 ;  /* 0x0000000d09007c0c */ /* 0x040fe2000c781270 */
[----:B-1----:R-:W-:Y:S01]  /*36e0*/  IMAD R13, R9, R8, RZ ;  /* 0x00000008090d7224 */ /* 0x002fe200078e02ff */
[----:B------:R-:W-:Y:S01]  /*36f0*/  LEA.HI.X.SX32 R11, R21, R2, 0x1, P6 ;  /* 0x00000002150b7211 */ /* 0x000fe200030f0eff */
[----:B------:R-:W-:Y:S01]  /*3700*/  VIADD R9, R0, 0x98 ;  /* 0x0000009800097836 */ /* 0x000fe20000000000 */
[----:B0-----:R-:W-:Y:S01]  /*3710*/  PRMT R27, R4, 0x7770, RZ ;  /* 0x00007770041b7816 */ /* 0x001fe200000000ff */
[----:B------:R-:W-:Y:S01]  /*3720*/  IMAD R21, R8, 0x10, R21 ;  /* 0x0000001008157824 */ /* 0x000fe200078e0215 */
[----:B------:R-:W-:-:S02]  /*3730*/  IADD3 R12, P6, R13, R6, RZ ;  /* 0x000000060d0c7210 */ /* 0x000fc40007fde0ff */
[----:B------:R-:W-:Y:S01]  /*3740*/  ISETP.LT.AND P3, PT, R28, UR13, !P0 ;  /* 0x0000000d1c007c0c */ /* 0x000fe2000c761270 */
[----:B------:R-:W-:Y:S01]  /*3750*/  @P5 STG.E.U8 desc[UR10][R10.64], R27 ;  /* 0x0000001b0a005986 */ /* 0x000fe2000c10110a */
[----:B------:R-:W-:Y:S01]  /*3760*/  LEA.HI.X.SX32 R13, R13, R2, 0x1, P6 ;  /* 0x000000020d0d7211 */ /* 0x000fe200030f0eff */
[C---:B--2---:R-:W-:Y:S01]  /*3770*/  IMAD R17, R9.reuse, R8, RZ ;  /* 0x0000000809117224 */ /* 0x044fe200078e02ff */
[----:B------:R-:W-:Y:S01]  /*3780*/  PRMT R25, R4, 0x7771, RZ ;  /* 0x0000777104197816 */ /* 0x000fe200000000ff */
[----:B------:R0:W1:Y:S01]  /*3790*/  LDS.64 R28, [R7+UR8+0xc00] ;  /* 0x000c0008071c7984 */ /* 0x0000620008000a00 */
[----:B------:R-:W-:Y:S01]  /*37a0*/  ISETP.LT.AND P6, PT, R9, UR13, !P0 ;  /* 0x0000000d09007c0c */ /* 0x000fe2000c7c1270 */
[----:B------:R-:W-:Y:S01]  /*37b0*/  VIADD R9, R0, 0xa8 ;  /* 0x000000a800097836 */ /* 0x000fe20000000000 */
[----:B------:R-:W-:Y:S01]  /*37c0*/  IADD3 R14, P5, R21, R6, RZ ;  /* 0x00000006150e7210 */ /* 0x000fe20007fbe0ff */
[----:B------:R2:W-:Y:S01]  /*37d0*/  @P4 STG.E.U8 desc[UR10][R12.64], R25 ;  /* 0x000000190c004986 */ /* 0x0005e2000c10110a */
[----:B------:R-:W-:Y:S01]  /*37e0*/  PRMT R23, R4, 0x7772, RZ ;  /* 0x0000777204177816 */ /* 0x000fe200000000ff */
[----:B------:R-:W-:Y:S01]  /*37f0*/  IMAD R19, R9, R8, RZ ;  /* 0x0000000809137224 */ /* 0x000fe200078e02ff */
[----:B------:R-:W-:Y:S01]  /*3800*/  LEA.HI.X.SX32 R15, R21, R2, 0x1, P5 ;  /* 0x00000002150f7211 */ /* 0x000fe200028f0eff */
[----:B------:R-:W-:Y:S01]  /*3810*/  IMAD R21, R8, 0x10, R21 ;  /* 0x0000001008157824 */ /* 0x000fe200078e0215 */
[C---:B------:R-:W-:Y:S01]  /*3820*/  IADD3 R16, P4, R17.reuse, R6, RZ ;  /* 0x0000000611107210 */ /* 0x040fe20007f9e0ff */
[----:B0-----:R-:W-:Y:S01]  /*3830*/  VIADD R7, R0, 0xc8 ;  /* 0x000000c800077836 */ /* 0x001fe20000000000 */
[----:B------:R-:W-:Y:S01]  /*3840*/  ISETP.LT.AND P5, PT, R26, UR13, !P0 ;  /* 0x0000000d1a007c0c */ /* 0x000fe2000c7a1270 */
[----:B------:R0:W-:Y:S01]  /*3850*/  @P3 STG.E.U8 desc[UR10][R14.64], R23 ;  /* 0x000000170e003986 */ /* 0x0001e2000c10110a */
[----:B------:R-:W-:-:S02]  /*3860*/  LEA.HI.X.SX32 R17, R17, R2, 0x1, P4 ;  /* 0x0000000211117211 */ /* 0x000fc400020f0eff */
[----:B------:R-:W-:Y:S02]  /*3870*/  PRMT R27, R4, 0x7773, RZ ;  /* 0x00007773041b7816 */ /* 0x000fe400000000ff */
[----:B------:R-:W-:Y:S01]  /*3880*/  ISETP.LT.AND P3, PT, R9, UR13, !P0 ;  /* 0x0000000d09007c0c */ /* 0x000fe2000c761270 */
[----:B------:R-:W-:Y:S01]  /*3890*/  VIADD R9, R0, 0xb8 ;  /* 0x000000b800097836 */ /* 0x000fe20000000000 */
[-C--:B------:R-:W-:Y:S01]  /*38a0*/  IADD3 R10, P4, R21, R6.reuse, RZ ;  /* 0x00000006150a7210 */ /* 0x080fe20007f9e0ff */
[----:B------:R3:W-:Y:S01]  /*38b0*/  @P6 STG.E.U8 desc[UR10][R16.64], R27 ;  /* 0x0000001b10006986 */ /* 0x0007e2000c10110a */
[----:B--2---:R-:W-:Y:S02]  /*38c0*/  IADD3 R12, P6, R19, R6, RZ ;  /* 0x00000006130c7210 */ /* 0x004fe40007fde0ff */
[----:B------:R-:W-:Y:S01]  /*38d0*/  LEA.HI.X.SX32 R11, R21, R2, 0x1, P4 ;  /* 0x00000002150b7211 */ /* 0x000fe200020f0eff */
[----:B------:R-:W-:Y:S01]  /*38e0*/  IMAD R21, R8, 0x10, R21 ;  /* 0x0000001008157824 */ /* 0x000fe200078e0215 */
[----:B------:R-:W-:-:S02]  /*38f0*/  PRMT R25, R5, 0x7770, RZ ;  /* 0x0000777005197816 */ /* 0x000fc400000000ff */
[----:B------:R-:W-:Y:S02]  /*3900*/  ISETP.LT.AND P4, PT, R24, UR13, !P0 ;  /* 0x0000000d18007c0c */ /* 0x000fe4000c781270 */
[----:B------:R-:W-:Y:S01]  /*3910*/  LEA.HI.X.SX32 R13, R19, R2, 0x1, P6 ;  /* 0x00000002130d7211 */ /* 0x000fe200030f0eff */
[----:B------:R2:W-:Y:S01]  /*3920*/  @P5 STG.E.U8 desc[UR10][R10.64], R25 ;  /* 0x000000190a005986 */ /* 0x0005e2000c10110a */
[----:B0-----:R-:W-:Y:S01]  /*3930*/  PRMT R23, R5, 0x7771, RZ ;  /* 0x0000777105177816 */ /* 0x001fe200000000ff */
[----:B---3--:R-:W-:Y:S01]  /*3940*/  IMAD R17, R7, R8, RZ ;  /* 0x0000000807117224 */ /* 0x008fe200078e02ff */
[----:B------:R-:W-:Y:S02]  /*3950*/  IADD3 R14, P5, R21, R6, RZ ;  /* 0x00000006150e7210 */ /* 0x000fe40007fbe0ff */
[----:B------:R-:W-:Y:S01]  /*3960*/  PRMT R19, R5, 0x7772, RZ ;  /* 0x0000777205137816 */ /* 0x000fe200000000ff */
[----:B------:R0:W-:Y:S01]  /*3970*/  @P3 STG.E.U8 desc[UR10][R12.64], R23 ;  /* 0x000000170c003986 */ /* 0x0001e2000c10110a */
[C---:B------:R-:W-:Y:S01]  /*3980*/  ISETP.LT.AND P3, PT, R9.reuse, UR13, !P0 ;  /* 0x0000000d09007c0c */ /* 0x040fe2000c761270 */
[----:B------:R-:W-:Y:S01]  /*3990*/  IMAD R9, R9, R8, RZ ;  /* 0x0000000809097224 */ /* 0x000fe200078e02ff */
[----:B------:R-:W-:Y:S01]  /*39a0*/  LEA.HI.X.SX32 R15, R21, R2, 0x1, P5 ;  /* 0x00000002150f7211 */ /* 0x000fe200028f0eff */
[----:B------:R-:W-:Y:S01]  /*39b0*/  IMAD R21, R8, 0x10, R21 ;  /* 0x0000001008157824 */ /* 0x000fe200078e0215 */
[----:B-1----:R-:W-:-:S02]  /*39c0*/  PRMT R27, R28, 0x7770, RZ ;  /* 0x000077701c1b7816 */ /* 0x002fc400000000ff */
[----:B--2---:R-:W-:Y:S01]  /*39d0*/  IADD3 R10, P6, R9, R6, RZ ;  /* 0x00000006090a7210 */ /* 0x004fe20007fde0ff */
[----:B------:R1:W-:Y:S01]  /*39e0*/  @P4 STG.E.U8 desc[UR10][R14.64], R19 ;  /* 0x000000130e004986 */ /* 0x0003e2000c10110a */
[----:B------:R-:W-:Y:S01]  /*39f0*/  ISETP.LT.AND P4, PT, R7, UR13, !P0 ;  /* 0x0000000d07007c0c */ /* 0x000fe2000c781270 */
[C---:B------:R-:W-:Y:S01]  /*3a00*/  VIADD R7, R0.reuse, 0xf8 ;  /* 0x000000f800077836 */ /* 0x040fe20000000000 */
[----:B------:R-:W-:Y:S01]  /*3a10*/  LEA.HI.X.SX32 R11, R9, R2, 0x1, P6 ;  /* 0x00000002090b7211 */ /* 0x000fe200030f0eff */
[----:B------:R-:W-:Y:S01]  /*3a20*/  VIADD R9, R0, 0xd8 ;  /* 0x000000d800097836 */ /* 0x000fe20000000000 */
[-C--:B0-----:R-:W-:Y:S02]  /*3a30*/  IADD3 R12, P5, R21, R6.reuse, RZ ;  /* 0x00000006150c7210 */ /* 0x081fe40007fbe0ff */
[----:B------:R-:W-:Y:S02]  /*3a40*/  IADD3 R4, P6, R17, R6, RZ ;  /* 0x0000000611047210 */ /* 0x000fe40007fde0ff */
[----:B------:R-:W-:-:S02]  /*3a50*/  PRMT R23, R5, 0x7773, RZ ;  /* 0x0000777305177816 */ /* 0x000fc400000000ff */
[-C--:B------:R-:W-:Y:S01]  /*3a60*/  LEA.HI.X.SX32 R13, R21, R2.reuse, 0x1, P5 ;  /* 0x00000002150d7211 */ /* 0x080fe200028f0eff */
[----:B------:R-:W-:Y:S01]  /*3a70*/  IMAD R21, R8, 0x10, R21 ;  /* 0x0000001008157824 */ /* 0x000fe200078e0215 */
[----:B------:R-:W-:Y:S01]  /*3a80*/  LEA.HI.X.SX32 R5, R17, R2, 0x1, P6 ;  /* 0x0000000211057211 */ /* 0x000fe200030f0eff */
[----:B------:R0:W-:Y:S01]  /*3a90*/  @P3 STG.E.U8 desc[UR10][R10.64], R23 ;  /* 0x000000170a003986 */ /* 0x0001e2000c10110a */
[----:B------:R-:W-:Y:S01]  /*3aa0*/  PRMT R25, R28, 0x7771, RZ ;  /* 0x000077711c197816 */ /* 0x000fe200000000ff */
[----:B------:R-:W-:Y:S01]  /*3ab0*/  VIADD R17, R0, 0xe8 ;  /* 0x000000e800117836 */ /* 0x000fe20000000000 */
[----:B-1----:R-:W-:Y:S01]  /*3ac0*/  IADD3 R14, P3, R21, R6, RZ ;  /* 0x00000006150e7210 */ /* 0x002fe20007f7e0ff */
[----:B------:R1:W-:Y:S01]  /*3ad0*/  @P2 STG.E.U8 desc[UR10][R12.64], R27 ;  /* 0x0000001b0c002986 */ /* 0x0003e2000c10110a */
[----:B------:R-:W-:Y:S01]  /*3ae0*/  ISETP.LT.AND P5, PT, R20, UR13, !P0 ;  /* 0x0000000d14007c0c */ /* 0x000fe2000c7a1270 */
[----:B------:R-:W-:Y:S01]  /*3af0*/  IMAD R19, R17, R8, RZ ;  /* 0x0000000811137224 */ /* 0x000fe200078e02ff */
[----:B------:R-:W-:Y:S01]  /*3b00*/  LEA.HI.X.SX32 R15, R21, R2, 0x1, P3 ;  /* 0x00000002150f7211 */ /* 0x000fe200018f0eff */
[----:B------:R2:W-:Y:S01]  /*3b10*/  @P4 STG.E.U8 desc[UR10][R4.64], R25 ;  /* 0x0000001904004986 */ /* 0x0005e2000c10110a */
[C---:B------:R-:W-:Y:S01]  /*3b20*/  ISETP.LT.AND P4, PT, R9.reuse, UR13, !P0 ;  /* 0x0000000d09007c0c */ /* 0x040fe2000c781270 */
[----:B------:R-:W-:-:S02]  /*3b30*/  IMAD R9, R9, R8, RZ ;  /* 0x0000000809097224 */ /* 0x000fc400078e02ff */
[----:B0-----:R-:W-:Y:S01]  /*3b40*/  IMAD R11, R8, 0x10, R21 ;  /* 0x00000010080b7824 */ /* 0x001fe200078e0215 */
[----:B------:R-:W-:Y:S01]  /*3b50*/  PRMT R21, R28, 0x7773, RZ ;  /* 0x000077731c157816 */ /* 0x000fe200000000ff */
[----:B------:R-:W-:Y:S02]  /*3b60*/  IMAD R23, R7, R8, RZ ;  /* 0x0000000807177224 */ /* 0x000fe400078e02ff */
[----:B-1----:R-:W-:Y:S01]  /*3b70*/  IMAD R13, R8, 0x10, R11 ;  /* 0x00000010080d7824 */ /* 0x002fe200078e020b */
[-C--:B------:R-:W-:Y:S02]  /*3b80*/  IADD3 R10, P3, R11, R6.reuse, RZ ;  /* 0x000000060b0a7210 */ /* 0x080fe40007f7e0ff */
[-C--:B------:R-:W-:Y:S02]  /*3b90*/  IADD3 R8, P6, R19, R6.reuse, RZ ;  /* 0x0000000613087210 */ /* 0x080fe40007fde0ff */
[----:B--2---:R-:W-:Y:S02]  /*3ba0*/  IADD3 R4, P2, R9, R6, RZ ;  /* 0x0000000609047210 */ /* 0x004fe40007f5e0ff */
[----:B------:R-:W-:-:S02]  /*3bb0*/  LEA.HI.X.SX32 R11, R11, R2, 0x1, P3 ;  /* 0x000000020b0b7211 */ /* 0x000fc400018f0eff */
[----:B------:R-:W-:Y:S02]  /*3bc0*/  LEA.HI.X.SX32 R5, R9, R2, 0x1, P2 ;  /* 0x0000000209057211 */ /* 0x000fe400010f0eff */
[----:B------:R-:W-:Y:S02]  /*3bd0*/  IADD3 R12, P2, R13, R6, RZ ;  /* 0x000000060d0c7210 */ /* 0x000fe40007f5e0ff */
[----:B------:R-:W-:Y:S02]  /*3be0*/  ISETP.LT.AND P3, PT, R3, UR13, !P0 ;  /* 0x0000000d03007c0c */ /* 0x000fe4000c761270 */
[----:B------:R-:W-:Y:S02]  /*3bf0*/  LEA.HI.X.SX32 R13, R13, R2, 0x1, P2 ;  /* 0x000000020d0d7211 */ /* 0x000fe400010f0eff */
[----:B------:R-:W-:Y:S02]  /*3c00*/  ISETP.LT.AND P2, PT, R17, UR13, !P0 ;  /* 0x0000000d11007c0c */ /* 0x000fe4000c741270 */
[----:B------:R-:W-:-:S02]  /*3c10*/  ISETP.LT.AND P0, PT, R7, UR13, !P0 ;  /* 0x0000000d07007c0c */ /* 0x000fc4000c701270 */
[----:B------:R-:W-:Y:S02]  /*3c20*/  PRMT R25, R28, 0x7772, RZ ;  /* 0x000077721c197816 */ /* 0x000fe400000000ff */
[----:B------:R-:W-:Y:S02]  /*3c30*/  LEA.HI.X.SX32 R9, R19, R2, 0x1, P6 ;  /* 0x0000000213097211 */ /* 0x000fe400030f0eff */
[C---:B------:R-:W-:Y:S01]  /*3c40*/  PRMT R19, R29.reuse, 0x7770, RZ ;  /* 0x000077701d137816 */ /* 0x040fe200000000ff */
[----:B------:R0:W-:Y:S01]  /*3c50*/  @P5 STG.E.U8 desc[UR10][R14.64], R25 ;  /* 0x000000190e005986 */ /* 0x0001e2000c10110a */
[C---:B------:R-:W-:Y:S02]  /*3c60*/  PRMT R17, R29.reuse, 0x7771, RZ ;  /* 0x000077711d117816 */ /* 0x040fe400000000ff */
[----:B------:R-:W-:Y:S01]  /*3c70*/  PRMT R3, R29, 0x7772, RZ ;  /* 0x000077721d037816 */ /* 0x000fe200000000ff */
[----:B------:R0:W-:Y:S01]  /*3c80*/  @P4 STG.E.U8 desc[UR10][R4.64], R21 ;  /* 0x0000001504004986 */ /* 0x0001e2000c10110a */
[----:B------:R-:W-:-:S02]  /*3c90*/  IADD3 R6, P6, R23, R6, RZ ;  /* 0x0000000617067210 */ /* 0x000fc40007fde0ff */
[----:B------:R-:W-:Y:S01]  /*3ca0*/  PRMT R29, R29, 0x7773, RZ ;  /* 0x000077731d1d7816 */ /* 0x000fe200000000ff */
[----:B------:R0:W-:Y:S01]  /*3cb0*/  @P3 STG.E.U8 desc[UR10][R10.64], R19 ;  /* 0x000000130a003986 */ /* 0x0001e2000c10110a */
[----:B------:R-:W-:-:S03]  /*3cc0*/  LEA.HI.X.SX32 R7, R23, R2, 0x1, P6 ;  /* 0x0000000217077211 */ /* 0x000fc600030f0eff */
[----:B------:R0:W-:Y:S04]  /*3cd0*/  @P2 STG.E.U8 desc[UR10][R8.64], R17 ;  /* 0x0000001108002986 */ /* 0x0001e8000c10110a */
[----:B------:R0:W-:Y:S01]  /*3ce0*/  @P1 STG.E.U8 desc[UR10][R12.64], R3 ;  /* 0x000000030c001986 */ /* 0x0001e2000c10110a */
[----:B------:R-:W-:Y:S05]  /*3cf0*/  @!P0 EXIT ;  /* 0x000000000000894d */ /* 0x000fea0003800000 */
[----:B------:R-:W-:Y:S01]  /*3d00*/  STG.E.U8 desc[UR10][R6.64], R29 ;  /* 0x0000001d06007986 */ /* 0x000fe2000c10110a */
[----:B------:R-:W-:Y:S05]  /*3d10*/  EXIT ;  /* 0x000000000000794d */ /* 0x000fea0003800000 */
.L_x_3:
[----:B------:R-:W-:-:S00]  /*3d20*/  BRA `(.L_x_3) ;  /* 0xfffffffc00fc7947 */ /* 0x000fc0000383ffff */
[----:B------:R-:W-:-:S00]  /*3d30*/  NOP ;  /* 0x0000000000007918 */ /* 0x000fc00000000000 */
        /* <DEDUP_REMOVED lines=12> */
.L_x_4:


//--------------------- .nv.shared.matmul_kernel  --------------------------
	.section	.nv.shared.matmul_kernel,"aw",@nobits
	.sectionflags	@""
	.align	16
	.zero		1024


//--------------------- .nv.shared.reserved.0     --------------------------
	.section	.nv.shared.reserved.0,"aw",@nobits
	.weak		__nv_reservedSMEM_offset_0_alias
	.size		__nv_reservedSMEM_offset_0_alias, 0, 0
	.other		__nv_reservedSMEM_offset_0_alias,@"STO_CUDA_RESERVED_SHARED STV_DEFAULT"
__nv_reservedSMEM_offset_0_alias:
	.zero		0


//--------------------- .nv.constant0.matmul_kernel --------------------------
	.section	.nv.constant0.matmul_kernel,"a",@progbits
	.sectionflags	@""
	.align	4
.nv.constant0.matmul_kernel:
	.zero		608


//--------------------- SYMBOLS --------------------------

	.type		.nv.reservedSmem.offset0,@object
	.size		.nv.reservedSmem.offset0,0x4
